// auto-generated by cutlass_sweep.gemm — config: {"arch": "sm_90", "cluster_m": 1, "cluster_n": 1, "dtype": "bf16", "dtype_b": "bf16", "layout": "nt", "stages": 6, "tile_k": 128, "tile_m": 128, "tile_n": 64}
#include "cutlass/cutlass.h"
#include "cutlass/gemm/collective/collective_builder.hpp"
#include "cutlass/gemm/device/gemm_universal_adapter.h"
#include "cutlass/gemm/kernel/gemm_universal.hpp"
#include "cutlass/epilogue/collective/collective_builder.hpp"

using ElemA = cutlass::bfloat16_t;
using ElemB = cutlass::bfloat16_t;
using ElemCD = cutlass::bfloat16_t;
using Acc  = float;
using TileShape    = cute::Shape<cute::_128, cute::_64, cute::_128>;
using ClusterShape = cute::Shape<cute::_1, cute::_1, cute::_1>;

using CollectiveEpilogue = typename cutlass::epilogue::collective::CollectiveBuilder<
    cutlass::arch::Sm90, cutlass::arch::OpClassTensorOp,
    TileShape, ClusterShape,
    cutlass::epilogue::collective::EpilogueTileAuto,
    Acc, Acc,
    ElemCD, cutlass::layout::RowMajor, 128 / cutlass::sizeof_bits<ElemCD>::value,
    ElemCD, cutlass::layout::RowMajor, 128 / cutlass::sizeof_bits<ElemCD>::value,
    cutlass::epilogue::collective::EpilogueScheduleAuto
  >::CollectiveOp;

using CollectiveMainloop = typename cutlass::gemm::collective::CollectiveBuilder<
    cutlass::arch::Sm90, cutlass::arch::OpClassTensorOp,
    ElemA, cutlass::layout::RowMajor, 128 / cutlass::sizeof_bits<ElemA>::value,
    ElemB, cutlass::layout::ColumnMajor, 128 / cutlass::sizeof_bits<ElemB>::value,
    Acc,
    TileShape, ClusterShape,
    cutlass::gemm::collective::StageCount<6>,
    cutlass::gemm::collective::KernelScheduleAuto
  >::CollectiveOp;

using GemmKernel = cutlass::gemm::kernel::GemmUniversal<
    cute::Shape<int,int,int,int>,
    CollectiveMainloop,
    CollectiveEpilogue
>;
using Gemm = cutlass::gemm::device::GemmUniversalAdapter<GemmKernel>;

// Force the device kernel symbol into the cubin without needing a host main.
auto* _anchor = &cutlass::device_kernel<GemmKernel>;


// ===== COMPILED SASS (sm_90a) =====

	.target	sm_90a

	.elftype	@"ET_EXEC"


//--------------------- .note.nv.tkinfo           --------------------------
	.section	.note.nv.tkinfo,"",@"SHT_NOTE"
	.sectionflags	@"SHF_NOTE_NV_TKINFO"
	.tkinfo
        /*0018*/ 	.word	0x00000002
        /*0030*/ 	.string	""
        /*0030*/ 	.string	"ptxas"
        /*0030*/ 	.string	"Cuda compilation tools, release 13.0, V13.0.88"
        /*0030*/ 	.string	"Build cuda_13.0.r13.0/compiler.36424714_0"
        /*0030*/ 	.string	"-arch sm_90a -m 64 "



//--------------------- .note.nv.cuinfo           --------------------------
	.section	.note.nv.cuinfo,"",@"SHT_NOTE"
	.sectionflags	@"SHF_NOTE_NV_CUINFO"
        /*0018*/ 	.short	0x0002
        /*001a*/ 	.short	0x005a
        /*001c*/ 	.short	0x0082
	.zero		2


//--------------------- .nv.info                  --------------------------
	.section	.nv.info,"",@"SHT_CUDA_INFO"
	.align	4


	//----- nvinfo : EIATTR_REGCOUNT
	.align		4
        /*0000*/ 	.byte	0x04, 0x2f
        /*0002*/ 	.short	(.L_15 - .L_14)
	.align		4
.L_14:
        /*0004*/ 	.word	index@(_ZN7cutlass13device_kernelINS_4gemm6kernel13GemmUniversalIN4cute5tupleIJiiiiEEENS1_10collective13CollectiveMmaINS1_34MainloopSm90TmaGmmaWarpSpecializedILi6ENS5_IJNS4_1CILi1EEESB_SB_EEENS1_35KernelTmaWarpSpecializedCooperativeEEENS5_IJNSA_ILi128EEENSA_ILi64EEESF_EEENS_10bfloat16_tENS5_IJlSB_lEEESI_SJ_NS4_8TiledMMAINS4_8MMA_AtomIJNS4_4SM904GMMA27MMA_64x64x16_F32BF16BF16_SSILNSN_5MajorE0ELSP_0ELNSN_7ScaleInE1ELSQ_1EEEEEENS4_6LayoutINS5_IJNSA_ILi2EEESB_SB_EEENS5_IJSB_NSA_ILi0EEESW_EEEEENS5_IJNS4_10UnderscoreESZ_SZ_EEEEENS4_13SM90_TMA_LOADENS4_14ComposedLayoutINS4_7SwizzleILi3ELi4ELi3EEENS4_18smem_ptr_flag_bitsILi16EEENST_INS5_IJNSA_ILi8EEESG_EEENS5_IJSG_SB_EEEEEEEvNS4_8identityES12_S1C_vS1D_EENS_8epilogue10collective6detail29Sm90TmaWarpSpecializedAdapterINS1G_15DefaultEpilogueISI_SJ_SJ_NS1F_6thread17LinearCombinationISI_Li1EffLNS1K_9ScaleType4KindE0ELNS_15FloatRoundStyleE2ESI_EENS1_15EpilogueDefaultEEEEEvvEEEEvNT_6ParamsE)
        /*0008*/ 	.word	0x000000a8


	//----- nvinfo : EIATTR_FRAME_SIZE
	.align		4
.L_15:
        /*000c*/ 	.byte	0x04, 0x11
        /*000e*/ 	.short	(.L_17 - .L_16)
	.align		4
.L_16:
        /*0010*/ 	.word	index@(_ZN7cutlass13device_kernelINS_4gemm6kernel13GemmUniversalIN4cute5tupleIJiiiiEEENS1_10collective13CollectiveMmaINS1_34MainloopSm90TmaGmmaWarpSpecializedILi6ENS5_IJNS4_1CILi1EEESB_SB_EEENS1_35KernelTmaWarpSpecializedCooperativeEEENS5_IJNSA_ILi128EEENSA_ILi64EEESF_EEENS_10bfloat16_tENS5_IJlSB_lEEESI_SJ_NS4_8TiledMMAINS4_8MMA_AtomIJNS4_4SM904GMMA27MMA_64x64x16_F32BF16BF16_SSILNSN_5MajorE0ELSP_0ELNSN_7ScaleInE1ELSQ_1EEEEEENS4_6LayoutINS5_IJNSA_ILi2EEESB_SB_EEENS5_IJSB_NSA_ILi0EEESW_EEEEENS5_IJNS4_10UnderscoreESZ_SZ_EEEEENS4_13SM90_TMA_LOADENS4_14ComposedLayoutINS4_7SwizzleILi3ELi4ELi3EEENS4_18smem_ptr_flag_bitsILi16EEENST_INS5_IJNSA_ILi8EEESG_EEENS5_IJSG_SB_EEEEEEEvNS4_8identityES12_S1C_vS1D_EENS_8epilogue10collective6detail29Sm90TmaWarpSpecializedAdapterINS1G_15DefaultEpilogueISI_SJ_SJ_NS1F_6thread17LinearCombinationISI_Li1EffLNS1K_9ScaleType4KindE0ELNS_15FloatRoundStyleE2ESI_EENS1_15EpilogueDefaultEEEEEvvEEEEvNT_6ParamsE)
        /*0014*/ 	.word	0x00000000


	//----- nvinfo : EIATTR_MIN_STACK_SIZE
	.align		4
.L_17:
        /*0018*/ 	.byte	0x04, 0x12
        /*001a*/ 	.short	(.L_19 - .L_18)
	.align		4
.L_18:
        /*001c*/ 	.word	index@(_ZN7cutlass13device_kernelINS_4gemm6kernel13GemmUniversalIN4cute5tupleIJiiiiEEENS1_10collective13CollectiveMmaINS1_34MainloopSm90TmaGmmaWarpSpecializedILi6ENS5_IJNS4_1CILi1EEESB_SB_EEENS1_35KernelTmaWarpSpecializedCooperativeEEENS5_IJNSA_ILi128EEENSA_ILi64EEESF_EEENS_10bfloat16_tENS5_IJlSB_lEEESI_SJ_NS4_8TiledMMAINS4_8MMA_AtomIJNS4_4SM904GMMA27MMA_64x64x16_F32BF16BF16_SSILNSN_5MajorE0ELSP_0ELNSN_7ScaleInE1ELSQ_1EEEEEENS4_6LayoutINS5_IJNSA_ILi2EEESB_SB_EEENS5_IJSB_NSA_ILi0EEESW_EEEEENS5_IJNS4_10UnderscoreESZ_SZ_EEEEENS4_13SM90_TMA_LOADENS4_14ComposedLayoutINS4_7SwizzleILi3ELi4ELi3EEENS4_18smem_ptr_flag_bitsILi16EEENST_INS5_IJNSA_ILi8EEESG_EEENS5_IJSG_SB_EEEEEEEvNS4_8identityES12_S1C_vS1D_EENS_8epilogue10collective6detail29Sm90TmaWarpSpecializedAdapterINS1G_15DefaultEpilogueISI_SJ_SJ_NS1F_6thread17LinearCombinationISI_Li1EffLNS1K_9ScaleType4KindE0ELNS_15FloatRoundStyleE2ESI_EENS1_15EpilogueDefaultEEEEEvvEEEEvNT_6ParamsE)
        /*0020*/ 	.word	0x00000000
.L_19:


//--------------------- .nv.compat                --------------------------
	.section	.nv.compat,"",@"SHT_CUDA_COMPAT_INFO"
	.align	4
        /*0000*/ 	.byte	0x02, 0x09, 0x01, 0x00, 0x02, 0x02, 0x04, 0x00, 0x02, 0x05, 0x05, 0x00, 0x03, 0x07, 0x01, 0x01
        /*0010*/ 	.byte	0x02, 0x03, 0x01, 0x00, 0x02, 0x06, 0x01, 0x00, 0x04, 0x0b, 0x08, 0x00, 0x00, 0x00, 0x00, 0x00
        /*0020*/ 	.byte	0x00, 0x00, 0x00, 0x00


//--------------------- .nv.info._ZN7cutlass13device_kernelINS_4gemm6kernel13GemmUniversalIN4cute5tupleIJiiiiEEENS1_10collective13CollectiveMmaINS1_34MainloopSm90TmaGmmaWarpSpecializedILi6ENS5_IJNS4_1CILi1EEESB_SB_EEENS1_35KernelTmaWarpSpecializedCooperativeEEENS5_IJNSA_ILi128EEENSA_ILi64EEESF_EEENS_10bfloat16_tENS5_IJlSB_lEEESI_SJ_NS4_8TiledMMAINS4_8MMA_AtomIJNS4_4SM904GMMA27MMA_64x64x16_F32BF16BF16_SSILNSN_5MajorE0ELSP_0ELNSN_7ScaleInE1ELSQ_1EEEEEENS4_6LayoutINS5_IJNSA_ILi2EEESB_SB_EEENS5_IJSB_NSA_ILi0EEESW_EEEEENS5_IJNS4_10UnderscoreESZ_SZ_EEEEENS4_13SM90_TMA_LOADENS4_14ComposedLayoutINS4_7SwizzleILi3ELi4ELi3EEENS4_18smem_ptr_flag_bitsILi16EEENST_INS5_IJNSA_ILi8EEESG_EEENS5_IJSG_SB_EEEEEEEvNS4_8identityES12_S1C_vS1D_EENS_8epilogue10collective6detail29Sm90TmaWarpSpecializedAdapterINS1G_15DefaultEpilogueISI_SJ_SJ_NS1F_6thread17LinearCombinationISI_Li1EffLNS1K_9ScaleType4KindE0ELNS_15FloatRoundStyleE2ESI_EENS1_15EpilogueDefaultEEEEEvvEEEEvNT_6ParamsE --------------------------
	.section	.nv.info._ZN7cutlass13device_kernelINS_4gemm6kernel13GemmUniversalIN4cute5tupleIJiiiiEEENS1_10collective13CollectiveMmaINS1_34MainloopSm90TmaGmmaWarpSpecializedILi6ENS5_IJNS4_1CILi1EEESB_SB_EEENS1_35KernelTmaWarpSpecializedCooperativeEEENS5_IJNSA_ILi128EEENSA_ILi64EEESF_EEENS_10bfloat16_tENS5_IJlSB_lEEESI_SJ_NS4_8TiledMMAINS4_8MMA_AtomIJNS4_4SM904GMMA27MMA_64x64x16_F32BF16BF16_SSILNSN_5MajorE0ELSP_0ELNSN_7ScaleInE1ELSQ_1EEEEEENS4_6LayoutINS5_IJNSA_ILi2EEESB_SB_EEENS5_IJSB_NSA_ILi0EEESW_EEEEENS5_IJNS4_10UnderscoreESZ_SZ_EEEEENS4_13SM90_TMA_LOADENS4_14ComposedLayoutINS4_7SwizzleILi3ELi4ELi3EEENS4_18smem_ptr_flag_bitsILi16EEENST_INS5_IJNSA_ILi8EEESG_EEENS5_IJSG_SB_EEEEEEEvNS4_8identityES12_S1C_vS1D_EENS_8epilogue10collective6detail29Sm90TmaWarpSpecializedAdapterINS1G_15DefaultEpilogueISI_SJ_SJ_NS1F_6thread17LinearCombinationISI_Li1EffLNS1K_9ScaleType4KindE0ELNS_15FloatRoundStyleE2ESI_EENS1_15EpilogueDefaultEEEEEvvEEEEvNT_6ParamsE,"",@"SHT_CUDA_INFO"
	.sectionflags	@""
	.align	4


	//----- nvinfo : EIATTR_CUDA_API_VERSION
	.align		4
        /*0000*/ 	.byte	0x04, 0x37
        /*0002*/ 	.short	(.L_21 - .L_20)
.L_20:
        /*0004*/ 	.word	0x00000082


	//----- nvinfo : EIATTR_KPARAM_INFO
	.align		4
.L_21:
        /*0008*/ 	.byte	0x04, 0x17
        /*000a*/ 	.short	(.L_23 - .L_22)
.L_22:
        /*000c*/ 	.word	0x00000000
        /*0010*/ 	.short	0x0000
        /*0012*/ 	.short	0x0070
        /*0014*/ 	.byte	0x00, 0xf0, 0x01, 0x10


	//----- nvinfo : EIATTR_SPARSE_MMA_MASK
	.align		4
.L_23:
        /*0018*/ 	.byte	0x03, 0x50
        /*001a*/ 	.short	0x0000


	//----- nvinfo : EIATTR_MAXREG_COUNT
	.align		4
        /*001c*/ 	.byte	0x03, 0x1b
        /*001e*/ 	.short	0x00a8


	//----- nvinfo : EIATTR_NUM_BARRIERS
	.align		4
        /*0020*/ 	.byte	0x02, 0x4c
        /*0022*/ 	.byte	0x01
	.zero		1


	//----- nvinfo : EIATTR_EXTERNS
	.align		4
        /*0024*/ 	.byte	0x04, 0x0f
        /*0026*/ 	.short	(.L_25 - .L_24)


	//   ....[0]....
	.align		4
.L_24:
        /*0028*/ 	.word	index@(__assertfail)


	//----- nvinfo : EIATTR_MERCURY_ISA_VERSION
	.align		4
.L_25:
        /*002c*/ 	.byte	0x03, 0x5f
        /*002e*/ 	.short	0x0101


	//----- nvinfo : EIATTR_INT_WARP_WIDE_INSTR_OFFSETS
	.align		4
        /*0030*/ 	.byte	0x04, 0x31
        /*0032*/ 	.short	(.L_27 - .L_26)


	//   ....[0]....
.L_26:
        /*0034*/ 	.word	0x00000430


	//   ....[1]....
        /*0038*/ 	.word	0x00000440


	//   ....[2]....
        /*003c*/ 	.word	0x00000500


	//----- nvinfo : EIATTR_COOP_GROUP_MASK_REGIDS
	.align		4
.L_27:
        /*0040*/ 	.byte	0x04, 0x29
        /*0042*/ 	.short	(.L_29 - .L_28)


	//   ....[0]....
.L_28:
        /*0044*/ 	.word	0xffffffff


	//   ....[1]....
        /*0048*/ 	.word	0xffffffff


	//   ....[2]....
        /*004c*/ 	.word	0xffffffff


	//   ....[3]....
        /*0050*/ 	.word	0xffffffff


	//   ....[4]....
        /*0054*/ 	.word	0xffffffff


	//----- nvinfo : EIATTR_COOP_GROUP_INSTR_OFFSETS
	.align		4
.L_29:
        /*0058*/ 	.byte	0x04, 0x28
        /*005a*/ 	.short	(.L_31 - .L_30)


	//   ....[0]....
.L_30:
        /*005c*/ 	.word	0x00000060


	//   ....[1]....
        /*0060*/ 	.word	0x00000070


	//   ....[2]....
        /*0064*/ 	.word	0x00000130


	//   ....[3]....
        /*0068*/ 	.word	0x00000300


	//   ....[4]....
        /*006c*/ 	.word	0x00001200


	//----- nvinfo : EIATTR_REG_RECONFIG
	.align		4
.L_31:
        /*0070*/ 	.byte	0x01, 0x54
	.zero		2


	//----- nvinfo : EIATTR_SYSCALL_OFFSETS
	.align		4
        /*0074*/ 	.byte	0x04, 0x46
        /*0076*/ 	.short	(.L_33 - .L_32)


	//   ....[0]....
.L_32:
        /*0078*/ 	.word	0x000013f0


	//----- nvinfo : EIATTR_MBARRIER_INSTR_OFFSETS
	.align		4
.L_33:
        /*007c*/ 	.byte	0x04, 0x39
        /*007e*/ 	.short	(.L_35 - .L_34)


	//   ....[0]....
.L_34:
        /*0080*/ 	.word	0x00000230
        /*0084*/ 	.word	0x000000ff
        /*0088*/ 	.word	0x00000000
        /*008c*/ 	.short	0x0100
        /*008e*/ 	.byte	0x08
	.zero		1


	//   ....[1]....
        /*0090*/ 	.word	0x00000240
        /*0094*/ 	.word	0x000000ff
        /*0098*/ 	.word	0x00000030
        /*009c*/ 	.short	0x0100
        /*009e*/ 	.byte	0x08
	.zero		1


	//   ....[2]....
        /*00a0*/ 	.word	0x00000250
        /*00a4*/ 	.word	0x000000ff
        /*00a8*/ 	.word	0x00000008
        /*00ac*/ 	.short	0x0100
        /*00ae*/ 	.byte	0x08
	.zero		1


	//   ....[3]....
        /*00b0*/ 	.word	0x00000260
        /*00b4*/ 	.word	0x000000ff
        /*00b8*/ 	.word	0x00000038
        /*00bc*/ 	.short	0x0100
        /*00be*/ 	.byte	0x08
	.zero		1


	//   ....[4]....
        /*00c0*/ 	.word	0x00000270
        /*00c4*/ 	.word	0x000000ff
        /*00c8*/ 	.word	0x00000010
        /*00cc*/ 	.short	0x0100
        /*00ce*/ 	.byte	0x08
	.zero		1


	//   ....[5]....
        /*00d0*/ 	.word	0x00000280
        /*00d4*/ 	.word	0x000000ff
        /*00d8*/ 	.word	0x00000040
        /*00dc*/ 	.short	0x0100
        /*00de*/ 	.byte	0x08
	.zero		1


	//   ....[6]....
        /*00e0*/ 	.word	0x00000290
        /*00e4*/ 	.word	0x000000ff
        /*00e8*/ 	.word	0x00000018
        /*00ec*/ 	.short	0x0100
        /*00ee*/ 	.byte	0x08
	.zero		1


	//   ....[7]....
        /*00f0*/ 	.word	0x000002a0
        /*00f4*/ 	.word	0x000000ff
        /*00f8*/ 	.word	0x00000048
        /*00fc*/ 	.short	0x0100
        /*00fe*/ 	.byte	0x08
	.zero		1


	//   ....[8]....
        /*0100*/ 	.word	0x000002b0
        /*0104*/ 	.word	0x000000ff
        /*0108*/ 	.word	0x00000020
        /*010c*/ 	.short	0x0100
        /*010e*/ 	.byte	0x08
	.zero		1


	//   ....[9]....
        /*0110*/ 	.word	0x000002c0
        /*0114*/ 	.word	0x000000ff
        /*0118*/ 	.word	0x00000050
        /*011c*/ 	.short	0x0100
        /*011e*/ 	.byte	0x08
	.zero		1


	//   ....[10]....
        /*0120*/ 	.word	0x000002d0
        /*0124*/ 	.word	0x000000ff
        /*0128*/ 	.word	0x00000028
        /*012c*/ 	.short	0x0100
        /*012e*/ 	.byte	0x08
	.zero		1


	//   ....[11]....
        /*0130*/ 	.word	0x000002e0
        /*0134*/ 	.word	0x000000ff
        /*0138*/ 	.word	0x00000058
        /*013c*/ 	.short	0x0100
        /*013e*/ 	.byte	0x08
	.zero		1


	//   ....[12]....
        /*0140*/ 	.word	0x00000580
        /*0144*/ 	.word	0x000000ff
        /*0148*/ 	.word	0x00000070
        /*014c*/ 	.short	0x0100
        /*014e*/ 	.byte	0x08
	.zero		1


	//   ....[13]....
        /*0150*/ 	.word	0x00000600
        /*0154*/ 	.word	0x000000ff
        /*0158*/ 	.word	0x00000078
        /*015c*/ 	.short	0x0100
        /*015e*/ 	.byte	0x08
	.zero		1


	//   ....[14]....
        /*0160*/ 	.word	0x00001470
        /*0164*/ 	.word	0x00000003
        /*0168*/ 	.word	0x00000000
        /*016c*/ 	.short	0x010a
        /*016e*/ 	.byte	0x3f
	.zero		1


	//   ....[15]....
        /*0170*/ 	.word	0x000014d0
        /*0174*/ 	.word	0x00000003
        /*0178*/ 	.word	0x00000000
        /*017c*/ 	.short	0x010a
        /*017e*/ 	.byte	0x3f
	.zero		1


	//   ....[16]....
        /*0180*/ 	.word	0x000019e0
        /*0184*/ 	.word	0x000000ff
        /*0188*/ 	.word	0x00000000
        /*018c*/ 	.short	0x010a
        /*018e*/ 	.byte	0x08
	.zero		1


	//   ....[17]....
        /*0190*/ 	.word	0x00001a20
        /*0194*/ 	.word	0x000000ff
        /*0198*/ 	.word	0x00000000
        /*019c*/ 	.short	0x010a
        /*019e*/ 	.byte	0x08
	.zero		1


	//   ....[18]....
        /*01a0*/ 	.word	0x00001e40
        /*01a4*/ 	.word	0x000000ff
        /*01a8*/ 	.word	0x00000000
        /*01ac*/ 	.short	0x0101
        /*01ae*/ 	.byte	0x07
	.zero		1


	//   ....[19]....
        /*01b0*/ 	.word	0x00002020
        /*01b4*/ 	.word	0x000000ff
        /*01b8*/ 	.word	0x00000000
        /*01bc*/ 	.short	0x0101
        /*01be*/ 	.byte	0x06
	.zero		1


	//   ....[20]....
        /*01c0*/ 	.word	0x000053e0
        /*01c4*/ 	.word	0x0000000e
        /*01c8*/ 	.word	0x00000030
        /*01cc*/ 	.short	0x010a
        /*01ce*/ 	.byte	0x3f
	.zero		1


	//   ....[21]....
        /*01d0*/ 	.word	0x00005830
        /*01d4*/ 	.word	0x00000006
        /*01d8*/ 	.word	0x00000078
        /*01dc*/ 	.short	0x0101
        /*01de*/ 	.byte	0x3f
	.zero		1


	//   ....[22]....
        /*01e0*/ 	.word	0x00005f50
        /*01e4*/ 	.word	0x00000007
        /*01e8*/ 	.word	0x00000000
        /*01ec*/ 	.short	0x010a
        /*01ee*/ 	.byte	0x3f
	.zero		1


	//   ....[23]....
        /*01f0*/ 	.word	0x00005fd0
        /*01f4*/ 	.word	0x00000009
        /*01f8*/ 	.word	0x00000000
        /*01fc*/ 	.short	0x010a
        /*01fe*/ 	.byte	0x3f
	.zero		1


	//   ....[24]....
        /*0200*/ 	.word	0x00006060
        /*0204*/ 	.word	0x00000006
        /*0208*/ 	.word	0x00000000
        /*020c*/ 	.short	0x010a
        /*020e*/ 	.byte	0x3f
	.zero		1


	//   ....[25]....
        /*0210*/ 	.word	0x000060f0
        /*0214*/ 	.word	0x00000009
        /*0218*/ 	.word	0x00000000
        /*021c*/ 	.short	0x010a
        /*021e*/ 	.byte	0x3f
	.zero		1


	//   ....[26]....
        /*0220*/ 	.word	0x00006180
        /*0224*/ 	.word	0x00000006
        /*0228*/ 	.word	0x00000000
        /*022c*/ 	.short	0x010a
        /*022e*/ 	.byte	0x3f
	.zero		1


	//   ....[27]....
        /*0230*/ 	.word	0x00006210
        /*0234*/ 	.word	0x00000003
        /*0238*/ 	.word	0x00000000
        /*023c*/ 	.short	0x010a
        /*023e*/ 	.byte	0x3f
	.zero		1


	//   ....[28]....
        /*0240*/ 	.word	0x00006270
        /*0244*/ 	.word	0x00000003
        /*0248*/ 	.word	0x00000000
        /*024c*/ 	.short	0x010a
        /*024e*/ 	.byte	0x3f
	.zero		1


	//   ....[29]....
        /*0250*/ 	.word	0x000062d0
        /*0254*/ 	.word	0x00000004
        /*0258*/ 	.word	0x00000000
        /*025c*/ 	.short	0x010a
        /*025e*/ 	.byte	0x3f
	.zero		1


	//   ....[30]....
        /*0260*/ 	.word	0x000063a0
        /*0264*/ 	.word	0x0000000e
        /*0268*/ 	.word	0x00000030
        /*026c*/ 	.short	0x010a
        /*026e*/ 	.byte	0x3f
	.zero		1


	//   ....[31]....
        /*0270*/ 	.word	0x00006470
        /*0274*/ 	.word	0x00000007
        /*0278*/ 	.word	0x00000000
        /*027c*/ 	.short	0x010a
        /*027e*/ 	.byte	0x3f
	.zero		1


	//   ....[32]....
        /*0280*/ 	.word	0x000064c0
        /*0284*/ 	.word	0x00000009
        /*0288*/ 	.word	0x00000000
        /*028c*/ 	.short	0x010a
        /*028e*/ 	.byte	0x3f
	.zero		1


	//   ....[33]....
        /*0290*/ 	.word	0x00006510
        /*0294*/ 	.word	0x00000006
        /*0298*/ 	.word	0x00000000
        /*029c*/ 	.short	0x010a
        /*029e*/ 	.byte	0x3f
	.zero		1


	//   ....[34]....
        /*02a0*/ 	.word	0x00006560
        /*02a4*/ 	.word	0x00000009
        /*02a8*/ 	.word	0x00000000
        /*02ac*/ 	.short	0x010a
        /*02ae*/ 	.byte	0x3f
	.zero		1


	//   ....[35]....
        /*02b0*/ 	.word	0x000065b0
        /*02b4*/ 	.word	0x00000006
        /*02b8*/ 	.word	0x00000000
        /*02bc*/ 	.short	0x010a
        /*02be*/ 	.byte	0x3f
	.zero		1


	//----- nvinfo : EIATTR_NUM_MBARRIERS
	.align		4
.L_35:
        /*02c0*/ 	.byte	0x03, 0x38
        /*02c2*/ 	.short	0x000e


	//----- nvinfo : EIATTR_EXIT_INSTR_OFFSETS
	.align		4
        /*02c4*/ 	.byte	0x04, 0x1c
        /*02c6*/ 	.short	(.L_37 - .L_36)


	//   ....[0]....
.L_36:
        /*02c8*/ 	.word	0x000006a0


	//   ....[1]....
        /*02cc*/ 	.word	0x00000f60


	//   ....[2]....
        /*02d0*/ 	.word	0x00004ac0


	//   ....[3]....
        /*02d4*/ 	.word	0x000050f0


	//   ....[4]....
        /*02d8*/ 	.word	0x00006260


	//----- nvinfo : EIATTR_MAX_THREADS
	.align		4
.L_37:
        /*02dc*/ 	.byte	0x04, 0x05
        /*02de*/ 	.short	(.L_39 - .L_38)
.L_38:
        /*02e0*/ 	.word	0x00000180
        /*02e4*/ 	.word	0x00000001
        /*02e8*/ 	.word	0x00000001


	//----- nvinfo : EIATTR_CRS_STACK_SIZE
	.align		4
.L_39:
        /*02ec*/ 	.byte	0x04, 0x1e
        /*02ee*/ 	.short	(.L_41 - .L_40)
.L_40:
        /*02f0*/ 	.word	0x00000000


	//----- nvinfo : EIATTR_CBANK_PARAM_SIZE
	.align		4
.L_41:
        /*02f4*/ 	.byte	0x03, 0x19
        /*02f6*/ 	.short	0x0470


	//----- nvinfo : EIATTR_PARAM_CBANK
	.align		4
        /*02f8*/ 	.byte	0x04, 0x0a
        /*02fa*/ 	.short	(.L_43 - .L_42)
	.align		4
.L_42:
        /*02fc*/ 	.word	index@(.nv.constant0._ZN7cutlass13device_kernelINS_4gemm6kernel13GemmUniversalIN4cute5tupleIJiiiiEEENS1_10collective13CollectiveMmaINS1_34MainloopSm90TmaGmmaWarpSpecializedILi6ENS5_IJNS4_1CILi1EEESB_SB_EEENS1_35KernelTmaWarpSpecializedCooperativeEEENS5_IJNSA_ILi128EEENSA_ILi64EEESF_EEENS_10bfloat16_tENS5_IJlSB_lEEESI_SJ_NS4_8TiledMMAINS4_8MMA_AtomIJNS4_4SM904GMMA27MMA_64x64x16_F32BF16BF16_SSILNSN_5MajorE0ELSP_0ELNSN_7ScaleInE1ELSQ_1EEEEEENS4_6LayoutINS5_IJNSA_ILi2EEESB_SB_EEENS5_IJSB_NSA_ILi0EEESW_EEEEENS5_IJNS4_10UnderscoreESZ_SZ_EEEEENS4_13SM90_TMA_LOADENS4_14ComposedLayoutINS4_7SwizzleILi3ELi4ELi3EEENS4_18smem_ptr_flag_bitsILi16EEENST_INS5_IJNSA_ILi8EEESG_EEENS5_IJSG_SB_EEEEEEEvNS4_8identityES12_S1C_vS1D_EENS_8epilogue10collective6detail29Sm90TmaWarpSpecializedAdapterINS1G_15DefaultEpilogueISI_SJ_SJ_NS1F_6thread17LinearCombinationISI_Li1EffLNS1K_9ScaleType4KindE0ELNS_15FloatRoundStyleE2ESI_EENS1_15EpilogueDefaultEEEEEvvEEEEvNT_6ParamsE)
        /*0300*/ 	.short	0x0210
        /*0302*/ 	.short	0x0470


	//----- nvinfo : EIATTR_SW_WAR
	.align		4
.L_43:
        /*0304*/ 	.byte	0x04, 0x36
        /*0306*/ 	.short	(.L_45 - .L_44)
.L_44:
        /*0308*/ 	.word	0x00000008
.L_45:


//--------------------- .nv.callgraph             --------------------------
	.section	.nv.callgraph,"",@"SHT_CUDA_CALLGRAPH"
	.align	4
	.sectionentsize	8
	.align		4
        /*0000*/ 	.word	0x00000000
	.align		4
        /*0004*/ 	.word	0xffffffff
	.align		4
        /*0008*/ 	.word	index@(_ZN7cutlass13device_kernelINS_4gemm6kernel13GemmUniversalIN4cute5tupleIJiiiiEEENS1_10collective13CollectiveMmaINS1_34MainloopSm90TmaGmmaWarpSpecializedILi6ENS5_IJNS4_1CILi1EEESB_SB_EEENS1_35KernelTmaWarpSpecializedCooperativeEEENS5_IJNSA_ILi128EEENSA_ILi64EEESF_EEENS_10bfloat16_tENS5_IJlSB_lEEESI_SJ_NS4_8TiledMMAINS4_8MMA_AtomIJNS4_4SM904GMMA27MMA_64x64x16_F32BF16BF16_SSILNSN_5MajorE0ELSP_0ELNSN_7ScaleInE1ELSQ_1EEEEEENS4_6LayoutINS5_IJNSA_ILi2EEESB_SB_EEENS5_IJSB_NSA_ILi0EEESW_EEEEENS5_IJNS4_10UnderscoreESZ_SZ_EEEEENS4_13SM90_TMA_LOADENS4_14ComposedLayoutINS4_7SwizzleILi3ELi4ELi3EEENS4_18smem_ptr_flag_bitsILi16EEENST_INS5_IJNSA_ILi8EEESG_EEENS5_IJSG_SB_EEEEEEEvNS4_8identityES12_S1C_vS1D_EENS_8epilogue10collective6detail29Sm90TmaWarpSpecializedAdapterINS1G_15DefaultEpilogueISI_SJ_SJ_NS1F_6thread17LinearCombinationISI_Li1EffLNS1K_9ScaleType4KindE0ELNS_15FloatRoundStyleE2ESI_EENS1_15EpilogueDefaultEEEEEvvEEEEvNT_6ParamsE)
	.align		4
        /*000c*/ 	.word	index@(__assertfail)
	.align		4
        /*0010*/ 	.word	0x00000000
	.align		4
        /*0014*/ 	.word	0xfffffffe
	.align		4
        /*0018*/ 	.word	0x00000000
	.align		4
        /*001c*/ 	.word	0xfffffffd
	.align		4
        /*0020*/ 	.word	0x00000000
	.align		4
        /*0024*/ 	.word	0xfffffffc


//--------------------- .nv.constant4             --------------------------
	.section	.nv.constant4,"a",@progbits
	.align	8
	.align		8
.nv.constant4:
        /*0000*/ 	.dword	__assertfail
	.align		8
        /*0008*/ 	.dword	__unnamed_1
	.align		8
        /*0010*/ 	.dword	_ZN40_INTERNAL_5a5de8f7_4_k_cu_d9d832d4_204094cuda3std3__45__cpo5beginE
	.align		8
        /*0018*/ 	.dword	_ZN40_INTERNAL_5a5de8f7_4_k_cu_d9d832d4_204094cuda3std3__45__cpo3endE
	.align		8
        /*0020*/ 	.dword	_ZN40_INTERNAL_5a5de8f7_4_k_cu_d9d832d4_204094cuda3std3__45__cpo6cbeginE
	.align		8
        /*0028*/ 	.dword	_ZN40_INTERNAL_5a5de8f7_4_k_cu_d9d832d4_204094cuda3std3__45__cpo4cendE
	.align		8
        /*0030*/ 	.dword	_ZN40_INTERNAL_5a5de8f7_4_k_cu_d9d832d4_204094cuda3std3__442_GLOBAL__N__5a5de8f7_4_k_cu_d9d832d4_204096ignoreE
	.align		8
        /*0038*/ 	.dword	_ZN40_INTERNAL_5a5de8f7_4_k_cu_d9d832d4_204094cuda3std3__419piecewise_constructE
	.align		8
        /*0040*/ 	.dword	_ZN40_INTERNAL_5a5de8f7_4_k_cu_d9d832d4_204094cuda3std3__48in_placeE
	.align		8
        /*0048*/ 	.dword	_ZN40_INTERNAL_5a5de8f7_4_k_cu_d9d832d4_204094cuda3std6ranges3__45__cpo4swapE
	.align		8
        /*0050*/ 	.dword	_ZN40_INTERNAL_5a5de8f7_4_k_cu_d9d832d4_204094cuda3std6ranges3__45__cpo9iter_moveE
	.align		8
        /*0058*/ 	.dword	_ZN40_INTERNAL_5a5de8f7_4_k_cu_d9d832d4_204094cute7productE
	.align		8
        /*0060*/ 	.dword	_ZN40_INTERNAL_5a5de8f7_4_k_cu_d9d832d4_204094cute1_E
	.align		8
        /*0068*/ 	.dword	$str$22
	.align		8
        /*0070*/ 	.dword	$str$23


//--------------------- .text._ZN7cutlass13device_kernelINS_4gemm6kernel13GemmUniversalIN4cute5tupleIJiiiiEEENS1_10collective13CollectiveMmaINS1_34MainloopSm90TmaGmmaWarpSpecializedILi6ENS5_IJNS4_1CILi1EEESB_SB_EEENS1_35KernelTmaWarpSpecializedCooperativeEEENS5_IJNSA_ILi128EEENSA_ILi64EEESF_EEENS_10bfloat16_tENS5_IJlSB_lEEESI_SJ_NS4_8TiledMMAINS4_8MMA_AtomIJNS4_4SM904GMMA27MMA_64x64x16_F32BF16BF16_SSILNSN_5MajorE0ELSP_0ELNSN_7ScaleInE1ELSQ_1EEEEEENS4_6LayoutINS5_IJNSA_ILi2EEESB_SB_EEENS5_IJSB_NSA_ILi0EEESW_EEEEENS5_IJNS4_10UnderscoreESZ_SZ_EEEEENS4_13SM90_TMA_LOADENS4_14ComposedLayoutINS4_7SwizzleILi3ELi4ELi3EEENS4_18smem_ptr_flag_bitsILi16EEENST_INS5_IJNSA_ILi8EEESG_EEENS5_IJSG_SB_EEEEEEEvNS4_8identityES12_S1C_vS1D_EENS_8epilogue10collective6detail29Sm90TmaWarpSpecializedAdapterINS1G_15DefaultEpilogueISI_SJ_SJ_NS1F_6thread17LinearCombinationISI_Li1EffLNS1K_9ScaleType4KindE0ELNS_15FloatRoundStyleE2ESI_EENS1_15EpilogueDefaultEEEEEvvEEEEvNT_6ParamsE --------------------------
	.section	.text._ZN7cutlass13device_kernelINS_4gemm6kernel13GemmUniversalIN4cute5tupleIJiiiiEEENS1_10collective13CollectiveMmaINS1_34MainloopSm90TmaGmmaWarpSpecializedILi6ENS5_IJNS4_1CILi1EEESB_SB_EEENS1_35KernelTmaWarpSpecializedCooperativeEEENS5_IJNSA_ILi128EEENSA_ILi64EEESF_EEENS_10bfloat16_tENS5_IJlSB_lEEESI_SJ_NS4_8TiledMMAINS4_8MMA_AtomIJNS4_4SM904GMMA27MMA_64x64x16_F32BF16BF16_SSILNSN_5MajorE0ELSP_0ELNSN_7ScaleInE1ELSQ_1EEEEEENS4_6LayoutINS5_IJNSA_ILi2EEESB_SB_EEENS5_IJSB_NSA_ILi0EEESW_EEEEENS5_IJNS4_10UnderscoreESZ_SZ_EEEEENS4_13SM90_TMA_LOADENS4_14ComposedLayoutINS4_7SwizzleILi3ELi4ELi3EEENS4_18smem_ptr_flag_bitsILi16EEENST_INS5_IJNSA_ILi8EEESG_EEENS5_IJSG_SB_EEEEEEEvNS4_8identityES12_S1C_vS1D_EENS_8epilogue10collective6detail29Sm90TmaWarpSpecializedAdapterINS1G_15DefaultEpilogueISI_SJ_SJ_NS1F_6thread17LinearCombinationISI_Li1EffLNS1K_9ScaleType4KindE0ELNS_15FloatRoundStyleE2ESI_EENS1_15EpilogueDefaultEEEEEvvEEEEvNT_6ParamsE,"ax",@progbits
	.align	128
.text._ZN7cutlass13device_kernelINS_4gemm6kernel13GemmUniversalIN4cute5tupleIJiiiiEEENS1_10collective13CollectiveMmaINS1_34MainloopSm90TmaGmmaWarpSpecializedILi6ENS5_IJNS4_1CILi1EEESB_SB_EEENS1_35KernelTmaWarpSpecializedCooperativeEEENS5_IJNSA_ILi128EEENSA_ILi64EEESF_EEENS_10bfloat16_tENS5_IJlSB_lEEESI_SJ_NS4_8TiledMMAINS4_8MMA_AtomIJNS4_4SM904GMMA27MMA_64x64x16_F32BF16BF16_SSILNSN_5MajorE0ELSP_0ELNSN_7ScaleInE1ELSQ_1EEEEEENS4_6LayoutINS5_IJNSA_ILi2EEESB_SB_EEENS5_IJSB_NSA_ILi0EEESW_EEEEENS5_IJNS4_10UnderscoreESZ_SZ_EEEEENS4_13SM90_TMA_LOADENS4_14ComposedLayoutINS4_7SwizzleILi3ELi4ELi3EEENS4_18smem_ptr_flag_bitsILi16EEENST_INS5_IJNSA_ILi8EEESG_EEENS5_IJSG_SB_EEEEEEEvNS4_8identityES12_S1C_vS1D_EENS_8epilogue10collective6detail29Sm90TmaWarpSpecializedAdapterINS1G_15DefaultEpilogueISI_SJ_SJ_NS1F_6thread17LinearCombinationISI_Li1EffLNS1K_9ScaleType4KindE0ELNS_15FloatRoundStyleE2ESI_EENS1_15EpilogueDefaultEEEEEvvEEEEvNT_6ParamsE:
        .type           _ZN7cutlass13device_kernelINS_4gemm6kernel13GemmUniversalIN4cute5tupleIJiiiiEEENS1_10collective13CollectiveMmaINS1_34MainloopSm90TmaGmmaWarpSpecializedILi6ENS5_IJNS4_1CILi1EEESB_SB_EEENS1_35KernelTmaWarpSpecializedCooperativeEEENS5_IJNSA_ILi128EEENSA_ILi64EEESF_EEENS_10bfloat16_tENS5_IJlSB_lEEESI_SJ_NS4_8TiledMMAINS4_8MMA_AtomIJNS4_4SM904GMMA27MMA_64x64x16_F32BF16BF16_SSILNSN_5MajorE0ELSP_0ELNSN_7ScaleInE1ELSQ_1EEEEEENS4_6LayoutINS5_IJNSA_ILi2EEESB_SB_EEENS5_IJSB_NSA_ILi0EEESW_EEEEENS5_IJNS4_10UnderscoreESZ_SZ_EEEEENS4_13SM90_TMA_LOADENS4_14ComposedLayoutINS4_7SwizzleILi3ELi4ELi3EEENS4_18smem_ptr_flag_bitsILi16EEENST_INS5_IJNSA_ILi8EEESG_EEENS5_IJSG_SB_EEEEEEEvNS4_8identityES12_S1C_vS1D_EENS_8epilogue10collective6detail29Sm90TmaWarpSpecializedAdapterINS1G_15DefaultEpilogueISI_SJ_SJ_NS1F_6thread17LinearCombinationISI_Li1EffLNS1K_9ScaleType4KindE0ELNS_15FloatRoundStyleE2ESI_EENS1_15EpilogueDefaultEEEEEvvEEEEvNT_6ParamsE,@function
        .size           _ZN7cutlass13device_kernelINS_4gemm6kernel13GemmUniversalIN4cute5tupleIJiiiiEEENS1_10collective13CollectiveMmaINS1_34MainloopSm90TmaGmmaWarpSpecializedILi6ENS5_IJNS4_1CILi1EEESB_SB_EEENS1_35KernelTmaWarpSpecializedCooperativeEEENS5_IJNSA_ILi128EEENSA_ILi64EEESF_EEENS_10bfloat16_tENS5_IJlSB_lEEESI_SJ_NS4_8TiledMMAINS4_8MMA_AtomIJNS4_4SM904GMMA27MMA_64x64x16_F32BF16BF16_SSILNSN_5MajorE0ELSP_0ELNSN_7ScaleInE1ELSQ_1EEEEEENS4_6LayoutINS5_IJNSA_ILi2EEESB_SB_EEENS5_IJSB_NSA_ILi0EEESW_EEEEENS5_IJNS4_10UnderscoreESZ_SZ_EEEEENS4_13SM90_TMA_LOADENS4_14ComposedLayoutINS4_7SwizzleILi3ELi4ELi3EEENS4_18smem_ptr_flag_bitsILi16EEENST_INS5_IJNSA_ILi8EEESG_EEENS5_IJSG_SB_EEEEEEEvNS4_8identityES12_S1C_vS1D_EENS_8epilogue10collective6detail29Sm90TmaWarpSpecializedAdapterINS1G_15DefaultEpilogueISI_SJ_SJ_NS1F_6thread17LinearCombinationISI_Li1EffLNS1K_9ScaleType4KindE0ELNS_15FloatRoundStyleE2ESI_EENS1_15EpilogueDefaultEEEEEvvEEEEvNT_6ParamsE,(.L_x_134 - _ZN7cutlass13device_kernelINS_4gemm6kernel13GemmUniversalIN4cute5tupleIJiiiiEEENS1_10collective13CollectiveMmaINS1_34MainloopSm90TmaGmmaWarpSpecializedILi6ENS5_IJNS4_1CILi1EEESB_SB_EEENS1_35KernelTmaWarpSpecializedCooperativeEEENS5_IJNSA_ILi128EEENSA_ILi64EEESF_EEENS_10bfloat16_tENS5_IJlSB_lEEESI_SJ_NS4_8TiledMMAINS4_8MMA_AtomIJNS4_4SM904GMMA27MMA_64x64x16_F32BF16BF16_SSILNSN_5MajorE0ELSP_0ELNSN_7ScaleInE1ELSQ_1EEEEEENS4_6LayoutINS5_IJNSA_ILi2EEESB_SB_EEENS5_IJSB_NSA_ILi0EEESW_EEEEENS5_IJNS4_10UnderscoreESZ_SZ_EEEEENS4_13SM90_TMA_LOADENS4_14ComposedLayoutINS4_7SwizzleILi3ELi4ELi3EEENS4_18smem_ptr_flag_bitsILi16EEENST_INS5_IJNSA_ILi8EEESG_EEENS5_IJSG_SB_EEEEEEEvNS4_8identityES12_S1C_vS1D_EENS_8epilogue10collective6detail29Sm90TmaWarpSpecializedAdapterINS1G_15DefaultEpilogueISI_SJ_SJ_NS1F_6thread17LinearCombinationISI_Li1EffLNS1K_9ScaleType4KindE0ELNS_15FloatRoundStyleE2ESI_EENS1_15EpilogueDefaultEEEEEvvEEEEvNT_6ParamsE)
        .other          _ZN7cutlass13device_kernelINS_4gemm6kernel13GemmUniversalIN4cute5tupleIJiiiiEEENS1_10collective13CollectiveMmaINS1_34MainloopSm90TmaGmmaWarpSpecializedILi6ENS5_IJNS4_1CILi1EEESB_SB_EEENS1_35KernelTmaWarpSpecializedCooperativeEEENS5_IJNSA_ILi128EEENSA_ILi64EEESF_EEENS_10bfloat16_tENS5_IJlSB_lEEESI_SJ_NS4_8TiledMMAINS4_8MMA_AtomIJNS4_4SM904GMMA27MMA_64x64x16_F32BF16BF16_SSILNSN_5MajorE0ELSP_0ELNSN_7ScaleInE1ELSQ_1EEEEEENS4_6LayoutINS5_IJNSA_ILi2EEESB_SB_EEENS5_IJSB_NSA_ILi0EEESW_EEEEENS5_IJNS4_10UnderscoreESZ_SZ_EEEEENS4_13SM90_TMA_LOADENS4_14ComposedLayoutINS4_7SwizzleILi3ELi4ELi3EEENS4_18smem_ptr_flag_bitsILi16EEENST_INS5_IJNSA_ILi8EEESG_EEENS5_IJSG_SB_EEEEEEEvNS4_8identityES12_S1C_vS1D_EENS_8epilogue10collective6detail29Sm90TmaWarpSpecializedAdapterINS1G_15DefaultEpilogueISI_SJ_SJ_NS1F_6thread17LinearCombinationISI_Li1EffLNS1K_9ScaleType4KindE0ELNS_15FloatRoundStyleE2ESI_EENS1_15EpilogueDefaultEEEEEvvEEEEvNT_6ParamsE,@"STO_CUDA_ENTRY STV_DEFAULT"
_ZN7cutlass13device_kernelINS_4gemm6kernel13GemmUniversalIN4cute5tupleIJiiiiEEENS1_10collective13CollectiveMmaINS1_34MainloopSm90TmaGmmaWarpSpecializedILi6ENS5_IJNS4_1CILi1EEESB_SB_EEENS1_35KernelTmaWarpSpecializedCooperativeEEENS5_IJNSA_ILi128EEENSA_ILi64EEESF_EEENS_10bfloat16_tENS5_IJlSB_lEEESI_SJ_NS4_8TiledMMAINS4_8MMA_AtomIJNS4_4SM904GMMA27MMA_64x64x16_F32BF16BF16_SSILNSN_5MajorE0ELSP_0ELNSN_7ScaleInE1ELSQ_1EEEEEENS4_6LayoutINS5_IJNSA_ILi2EEESB_SB_EEENS5_IJSB_NSA_ILi0EEESW_EEEEENS5_IJNS4_10UnderscoreESZ_SZ_EEEEENS4_13SM90_TMA_LOADENS4_14ComposedLayoutINS4_7SwizzleILi3ELi4ELi3EEENS4_18smem_ptr_flag_bitsILi16EEENST_INS5_IJNSA_ILi8EEESG_EEENS5_IJSG_SB_EEEEEEEvNS4_8identityES12_S1C_vS1D_EENS_8epilogue10collective6detail29Sm90TmaWarpSpecializedAdapterINS1G_15DefaultEpilogueISI_SJ_SJ_NS1F_6thread17LinearCombinationISI_Li1EffLNS1K_9ScaleType4KindE0ELNS_15FloatRoundStyleE2ESI_EENS1_15EpilogueDefaultEEEEEvvEEEEvNT_6ParamsE:
[----:B------:R-:W0:Y:S01]  /*0000*/  LDC R1, c[0x0][0x28] ;  /* 0x00000a00ff017b82 */ /* 0x000e220000000800 */
[----:B------:R-:W1:Y:S01]  /*0010*/  S2R R3, SR_TID.X ;  /* 0x0000000000037919 */ /* 0x000e620000002100 */
[----:B------:R-:W-:Y:S01]  /*0020*/  ELECT P0, URZ, PT ;  /* 0x00000000003f782f */ /* 0x000fe20003800000 */
[----:B------:R-:W-:Y:S01]  /*0030*/  BSSY B0, `(.L_x_0) ;  /* 0x000000f000007945 */ /* 0x000fe20003800000 */
[--C-:B-1----:R-:W-:Y:S02]  /*0040*/  SHF.R.U32.HI R0, RZ, 0x5, R3.reuse ;  /* 0x00000005ff007819 */ /* 0x102fe40000011603 */
[----:B------:R-:W-:-:S03]  /*0050*/  SHF.R.U32.HI R14, RZ, 0x7, R3 ;  /* 0x00000007ff0e7819 */ /* 0x000fc60000011603 */
[----:B------:R-:W1:Y:S04]  /*0060*/  SHFL.IDX PT, R4, R0, RZ, 0x1f ;  /* 0x00001fff00047589 */ /* 0x000e6800000e0000 */
[----:B------:R2:W3:Y:S01]  /*0070*/  SHFL.IDX PT, R10, R14, RZ, 0x1f ;  /* 0x00001fff0e0a7589 */ /* 0x0004e200000e0000 */
[----:B-1----:R-:W-:-:S13]  /*0080*/  ISETP.NE.OR P0, PT, R4, RZ, !P0 ;  /* 0x000000ff0400720c */ /* 0x002fda0004705670 */
[----:B0-23--:R-:W-:Y:S05]  /*0090*/  @P0 BRA `(.L_x_1) ;  /* 0x0000000000200947 */ /* 0x00dfea0003800000 */
[----:B------:R-:W-:Y:S02]  /*00a0*/  ULDC.64 UR4, c[0x0][0x198] ;  /* 0x0000660000047ab9 */ /* 0x000fe40000000a00 */
[----:B------:R-:W-:Y:S02]  /*00b0*/  UIADD3 UR6, UP0, UR4, 0xf0, URZ ;  /* 0x000000f004067890 */ /* 0x000fe4000ff1e03f */
[----:B------:R-:W-:Y:S02]  /*00c0*/  UIADD3 UR4, UP1, UR4, 0x1f0, URZ ;  /* 0x000001f004047890 */ /* 0x000fe4000ff3e03f */
[----:B------:R-:W-:Y:S02]  /*00d0*/  UIADD3.X UR7, URZ, UR5, URZ, UP0, !UPT ;  /* 0x000000053f077290 */ /* 0x000fe400087fe43f */
[----:B------:R-:W-:-:S07]  /*00e0*/  UIADD3.X UR5, URZ, UR5, URZ, UP1, !UPT ;  /* 0x000000053f057290 */ /* 0x000fce0008ffe43f */
[----:B------:R0:W-:Y:S02]  /*00f0*/  UTMACCTL.PF [UR6] ;  /* 0x00000000060079b9 */ /* 0x0001e40008040000 */
[----:B------:R0:W-:Y:S02]  /*0100*/  UTMACCTL.PF [UR4] ;  /* 0x00000000040079b9 */ /* 0x0001e40008040000 */
[----:B0-----:R-:W-:Y:S01]  /*0110*/  NOP ;  /* 0x0000000000007918 */ /* 0x001fe20000000000 */
.L_x_1:
[----:B------:R-:W-:Y:S05]  /*0120*/  BSYNC B0 ;  /* 0x0000000000007941 */ /* 0x000fea0003800000 */
.L_x_0:
[----:B------:R-:W0:Y:S02]  /*0130*/  SHFL.IDX PT, R2, R0, RZ, 0x1f ;  /* 0x00001fff00027589 */ /* 0x000e2400000e0000 */
[----:B0-----:R-:W-:-:S13]  /*0140*/  ISETP.NE.AND P0, PT, R2, RZ, PT ;  /* 0x000000ff0200720c */ /* 0x001fda0003f05270 */
[----:B------:R-:W-:Y:S05]  /*0150*/  @P0 BRA `(.L_x_2) ;  /* 0x0000000000680947 */ /* 0x000fea0003800000 */
[----:B------:R-:W0:Y:S01]  /*0160*/  S2UR UR8, SR_CgaCtaId ;  /* 0x00000000000879c3 */ /* 0x000e220000008800 */
[----:B------:R-:W-:Y:S01]  /*0170*/  UMOV UR4, 0x400 ;  /* 0x0000040000047882 */ /* 0x000fe20000000000 */
[----:B------:R-:W-:Y:S01]  /*0180*/  UMOV UR5, 0x1 ;  /* 0x0000000100057882 */ /* 0x000fe20000000000 */
[----:B------:R-:W-:Y:S01]  /*0190*/  UMOV UR6, 0x100 ;  /* 0x0000010000067882 */ /* 0x000fe20000000000 */
[----:B------:R-:W-:Y:S01]  /*01a0*/  ELECT P0, URZ, PT ;  /* 0x00000000003f782f */ /* 0x000fe20003800000 */
[----:B------:R-:W-:-:S04]  /*01b0*/  UIADD3 UR6, -UR6, 0x100000, URZ ;  /* 0x0010000006067890 */ /* 0x000fc8000fffe13f */
[----:B------:R-:W-:Y:S02]  /*01c0*/  USHF.L.U32 UR7, UR6, 0xb, URZ ;  /* 0x0000000b06077899 */ /* 0x000fe4000800063f */
[----:B------:R-:W-:Y:S02]  /*01d0*/  USHF.L.U32 UR6, UR6, 0x1, URZ ;  /* 0x0000000106067899 */ /* 0x000fe4000800063f */
[----:B0-----:R-:W-:Y:S02]  /*01e0*/  ULEA UR8, UR8, UR4, 0x18 ;  /* 0x0000000408087291 */ /* 0x001fe4000f8ec03f */
[----:B------:R-:W-:-:S04]  /*01f0*/  UIADD3 UR4, -UR5, 0x100000, URZ ;  /* 0x0010000005047890 */ /* 0x000fc8000fffe13f */
[----:B------:R-:W-:Y:S02]  /*0200*/  USHF.L.U32 UR5, UR4, 0xb, URZ ;  /* 0x0000000b04057899 */ /* 0x000fe4000800063f */
[----:B------:R-:W-:Y:S01]  /*0210*/  USHF.L.U32 UR4, UR4, 0x1, URZ ;  /* 0x0000000104047899 */ /* 0x000fe2000800063f */
[----:B------:R-:W0:Y:S11]  /*0220*/  FENCE.VIEW.ASYNC.S ;  /* 0x00000000000073c6 */ /* 0x000e360000000000 */
[----:B0-----:R0:W1:Y:S01]  /*0230*/  SYNCS.EXCH.64 URZ, [UR8], UR4 ;  /* 0x00000004083f75b2 */ /* 0x0010620008000100 */
[----:B------:R0:W2:Y:S01]  /*0240*/  SYNCS.EXCH.64 URZ, [UR8+0x30], UR6 ;  /* 0x00003006083f75b2 */ /* 0x0000a20008000100 */
[----:B------:R0:W3:Y:S01]  /*0250*/  SYNCS.EXCH.64 URZ, [UR8+0x8], UR4 ;  /* 0x00000804083f75b2 */ /* 0x0000e20008000100 */
[----:B------:R0:W4:Y:S01]  /*0260*/  SYNCS.EXCH.64 URZ, [UR8+0x38], UR6 ;  /* 0x00003806083f75b2 */ /* 0x0001220008000100 */
[----:B------:R0:W0:Y:S01]  /*0270*/  SYNCS.EXCH.64 URZ, [UR8+0x10], UR4 ;  /* 0x00001004083f75b2 */ /* 0x0000220008000100 */
[----:B------:R0:W0:Y:S01]  /*0280*/  SYNCS.EXCH.64 URZ, [UR8+0x40], UR6 ;  /* 0x00004006083f75b2 */ /* 0x0000220008000100 */
[----:B------:R0:W0:Y:S01]  /*0290*/  SYNCS.EXCH.64 URZ, [UR8+0x18], UR4 ;  /* 0x00001804083f75b2 */ /* 0x0000220008000100 */
[----:B------:R0:W0:Y:S01]  /*02a0*/  SYNCS.EXCH.64 URZ, [UR8+0x48], UR6 ;  /* 0x00004806083f75b2 */ /* 0x0000220008000100 */
[----:B------:R0:W0:Y:S01]  /*02b0*/  SYNCS.EXCH.64 URZ, [UR8+0x20], UR4 ;  /* 0x00002004083f75b2 */ /* 0x0000220008000100 */
[----:B------:R0:W0:Y:S01]  /*02c0*/  SYNCS.EXCH.64 URZ, [UR8+0x50], UR6 ;  /* 0x00005006083f75b2 */ /* 0x0000220008000100 */
[----:B------:R0:W0:Y:S01]  /*02d0*/  SYNCS.EXCH.64 URZ, [UR8+0x28], UR4 ;  /* 0x00002804083f75b2 */ /* 0x0000220008000100 */
[----:B------:R0:W0:Y:S01]  /*02e0*/  SYNCS.EXCH.64 URZ, [UR8+0x58], UR6 ;  /* 0x00005806083f75b2 */ /* 0x0000220008000100 */
[----:B------:R-:W-:Y:S01]  /*02f0*/  NOP ;  /* 0x0000000000007918 */ /* 0x000fe20000000000 */
.L_x_2:
[----:B------:R-:W5:Y:S01]  /*0300*/  SHFL.IDX PT, R0, R0, RZ, 0x1f ;  /* 0x00001fff00007589 */ /* 0x000f6200000e0000 */
[----:B------:R-:W-:Y:S01]  /*0310*/  ELECT P0, URZ, PT ;  /* 0x00000000003f782f */ /* 0x000fe20003800000 */
[----:B------:R-:W1:Y:S01]  /*0320*/  LDC R2, c[0x0][0x65c] ;  /* 0x00019700ff027b82 */ /* 0x000e620000000800 */
[----:B------:R-:W-:Y:S01]  /*0330*/  SHF.R.S32.HI R7, RZ, 0x1f, R4 ;  /* 0x0000001fff077819 */ /* 0x000fe20000011404 */
[----:B------:R-:W2:Y:S01]  /*0340*/  S2R R5, SR_CTAID.Y ;  /* 0x0000000000057919 */ /* 0x000ea20000002600 */
[----:B0-----:R-:W-:Y:S01]  /*0350*/  UMOV UR4, 0x20 ;  /* 0x0000002000047882 */ /* 0x001fe20000000000 */
[----:B------:R-:W-:Y:S01]  /*0360*/  NOP ;  /* 0x0000000000007918 */ /* 0x000fe20000000000 */
[----:B------:R-:W-:Y:S01]  /*0370*/  LEA.HI R7, R7, R4, RZ, 0x2 ;  /* 0x0000000407077211 */ /* 0x000fe200078f10ff */
[----:B------:R-:W0:Y:S01]  /*0380*/  S2R R6, SR_CTAID.X ;  /* 0x0000000000067919 */ /* 0x000e220000002500 */
[----:B------:R-:W-:Y:S01]  /*0390*/  ISETP.NE.AND P2, PT, R10, RZ, PT ;  /* 0x000000ff0a00720c */ /* 0x000fe20003f45270 */
[----:B------:R-:W-:Y:S01]  /*03a0*/  NOP ;  /* 0x0000000000007918 */ /* 0x000fe20000000000 */
[----:B------:R-:W-:-:S02]  /*03b0*/  LOP3.LUT R7, R7, 0xfffffffc, RZ, 0xc0, !PT ;  /* 0xfffffffc07077812 */ /* 0x000fc400078ec0ff */
[----:B-----5:R-:W-:Y:S02]  /*03c0*/  ISETP.NE.OR P0, PT, R0, RZ, !P0 ;  /* 0x000000ff0000720c */ /* 0x020fe40004705670 */
[----:B-1----:R-:W-:-:S04]  /*03d0*/  ISETP.NE.AND P3, PT, R2, 0x1, PT ;  /* 0x000000010200780c */ /* 0x002fc80003f65270 */
[----:B------:R-:W-:Y:S01]  /*03e0*/  P2R R0, PR, RZ, 0x8 ;  /* 0x00000008ff007803 */ /* 0x000fe20000000000 */
[----:B------:R-:W-:Y:S01]  /*03f0*/  IMAD.IADD R0, R4, 0x1, -R7 ;  /* 0x0000000104007824 */ /* 0x000fe200078e0a07 */
[----:B------:R-:W-:Y:S01]  /*0400*/  LOP3.LUT R4, R3, 0x7f, RZ, 0xc0, !PT ;  /* 0x0000007f03047812 */ /* 0x000fe200078ec0ff */
[----:B------:R-:W-:-:S03]  /*0410*/  IMAD.MOV.U32 R7, RZ, RZ, RZ ;  /* 0x000000ffff077224 */ /* 0x000fc600078e00ff */
[----:B------:R-:W-:Y:S01]  /*0420*/  ISETP.NE.AND P1, PT, R0, 0x3, PT ;  /* 0x000000030000780c */ /* 0x000fe20003f25270 */
[----:B------:R-:W-:Y:S01]  /*0430*/  VOTEU.ALL UP0, P0 ;  /* 0x00000000003f7886 */ /* 0x000fe20000000000 */
[----:B------:R-:W-:Y:S01]  /*0440*/  VOTEU.ALL UP1, P0 ;  /* 0x00000000003f7886 */ /* 0x000fe20000020000 */
[----:B------:R-:W0:Y:S01]  /*0450*/  @P3 LDC R17, c[0x0][0x10] ;  /* 0x00000400ff113b82 */ /* 0x000e220000000800 */
[----:B--2---:R-:W-:Y:S02]  /*0460*/  @P3 IMAD.MOV.U32 R8, RZ, RZ, R5 ;  /* 0x000000ffff083224 */ /* 0x004fe400078e0005 */
[----:B------:R-:W-:Y:S01]  /*0470*/  @!UP0 UMOV UR6, 0x400 ;  /* 0x0000040000068882 */ /* 0x000fe20000000000 */
[----:B------:R-:W-:-:S04]  /*0480*/  @!UP0 UIADD3 UR4, -UR4, 0x100000, URZ ;  /* 0x0010000004048890 */ /* 0x000fc8000fffe13f */
[----:B------:R-:W-:Y:S02]  /*0490*/  @!UP0 USHF.L.U32 UR5, UR4, 0xb, URZ ;  /* 0x0000000b04058899 */ /* 0x000fe4000800063f */
[----:B------:R-:W-:Y:S01]  /*04a0*/  @!UP0 USHF.L.U32 UR4, UR4, 0x1, URZ ;  /* 0x0000000104048899 */ /* 0x000fe2000800063f */
[----:B------:R-:W-:Y:S01]  /*04b0*/  @P3 IMAD.MOV.U32 R9, RZ, RZ, RZ ;  /* 0x000000ffff093224 */ /* 0x000fe200078e00ff */
[----:B------:R-:W1:Y:S08]  /*04c0*/  @!UP0 S2UR UR7, SR_CgaCtaId ;  /* 0x00000000000789c3 */ /* 0x000e700000008800 */
[----:B------:R-:W2:Y:S01]  /*04d0*/  @!P3 LDC R11, c[0x0][0xc] ;  /* 0x00000300ff0bbb82 */ /* 0x000ea20000000800 */
[----:B0-----:R-:W-:Y:S01]  /*04e0*/  @P3 IMAD.WIDE.U32 R16, R6, R17, R8 ;  /* 0x0000001106103225 */ /* 0x001fe200078e0008 */
[----:B-1----:R-:W-:Y:S01]  /*04f0*/  @!UP0 ULEA UR8, UR7, UR6, 0x18 ;  /* 0x0000000607088291 */ /* 0x002fe2000f8ec03f */
[----:B------:R-:W-:-:S02]  /*0500*/  VOTEU.ALL UP0, P0 ;  /* 0x00000000003f7886 */ /* 0x000fc40000000000 */
[----:B------:R-:W-:Y:S01]  /*0510*/  ULDC UR6, c[0x0][0xc] ;  /* 0x0000030000067ab9 */ /* 0x000fe20000000800 */
[----:B------:R-:W-:Y:S01]  /*0520*/  ISETP.EQ.OR P0, PT, R0, RZ, !P1 ;  /* 0x000000ff0000720c */ /* 0x000fe20004f02670 */
[----:B------:R-:W-:-:S03]  /*0530*/  ULDC UR7, c[0x0][0x10] ;  /* 0x0000040000077ab9 */ /* 0x000fc60000000800 */
[C---:B------:R-:W-:Y:S01]  /*0540*/  ISETP.EQ.AND P0, PT, R10.reuse, RZ, P0 ;  /* 0x000000ff0a00720c */ /* 0x040fe20000702270 */
[----:B------:R-:W-:Y:S02]  /*0550*/  VIADD R10, R10, 0xffffffff ;  /* 0xffffffff0a0a7836 */ /* 0x000fe40000000000 */
[----:B--2---:R-:W-:Y:S01]  /*0560*/  @!P3 IMAD.WIDE.U32 R8, R11, R5, R6 ;  /* 0x000000050b08b225 */ /* 0x004fe200078e0006 */
[----:B------:R-:W0:Y:S02]  /*0570*/  FENCE.VIEW.ASYNC.S ;  /* 0x00000000000073c6 */ /* 0x000e240000000000 */
[----:B0-----:R-:W3:Y:S01]  /*0580*/  @!UP0 SYNCS.EXCH.64 URZ, [UR8+0x70], UR4 ;  /* 0x00007004083f85b2 */ /* 0x001ee20008000100 */
[----:B------:R-:W-:Y:S01]  /*0590*/  SEL R18, RZ, 0x1, !P0 ;  /* 0x00000001ff127807 */ /* 0x000fe20004000000 */
[----:B------:R-:W-:Y:S01]  /*05a0*/  @P3 IMAD.MOV.U32 R11, RZ, RZ, RZ ;  /* 0x000000ffff0b3224 */ /* 0x000fe200078e00ff */
[----:B------:R-:W-:Y:S01]  /*05b0*/  ISETP.GE.U32.AND P1, PT, R10, 0x2, PT ;  /* 0x000000020a00780c */ /* 0x000fe20003f26070 */
[----:B------:R-:W-:-:S02]  /*05c0*/  @!P3 IMAD.MOV.U32 R16, RZ, RZ, R8 ;  /* 0x000000ffff10b224 */ /* 0x000fc400078e0008 */
[----:B------:R-:W-:Y:S01]  /*05d0*/  @P3 IMAD.IADD R17, R17, 0x1, R11 ;  /* 0x0000000111113824 */ /* 0x000fe200078e020b */
[----:B------:R-:W-:Y:S01]  /*05e0*/  SEL R18, R18, 0x2, P1 ;  /* 0x0000000212127807 */ /* 0x000fe20000800000 */
[----:B------:R-:W-:Y:S01]  /*05f0*/  @!P3 IMAD.MOV.U32 R17, RZ, RZ, R9 ;  /* 0x000000ffff11b224 */ /* 0x000fe200078e0009 */
[----:B------:R0:W3:Y:S01]  /*0600*/  @!UP1 SYNCS.EXCH.64 URZ, [UR8+0x78], UR4 ;  /* 0x00007804083f95b2 */ /* 0x0000e20008000100 */
[----:B------:R-:W-:Y:S01]  /*0610*/  NOP ;  /* 0x0000000000007918 */ /* 0x000fe20000000000 */
[----:B0-----:R-:W-:-:S03]  /*0620*/  UIMAD.WIDE.U32 UR4, UR6, UR7, URZ ;  /* 0x00000007060472a5 */ /* 0x001fc6000f8e003f */
[----:B------:R-:W-:Y:S02]  /*0630*/  ULDC UR6, c[0x0][0x14] ;  /* 0x0000050000067ab9 */ /* 0x000fe40000000800 */
[----:B------:R-:W-:Y:S02]  /*0640*/  UIMAD.WIDE.U32 UR38, UR4, UR6, URZ ;  /* 0x00000006042672a5 */ /* 0x000fe4000f8e003f */
[----:B------:R-:W-:-:S04]  /*0650*/  UIMAD UR41, UR5, UR6, URZ ;  /* 0x00000006052972a4 */ /* 0x000fc8000f8e023f */
[----:B------:R-:W-:Y:S01]  /*0660*/  UIADD3 UR41, UR39, UR41, URZ ;  /* 0x0000002927297290 */ /* 0x000fe2000fffe03f */
[----:B---34-:R-:W-:Y:S06]  /*0670*/  BAR.SYNC.DEFER_BLOCKING 0x0 ;  /* 0x0000000000007b1d */ /* 0x018fec0000010000 */
[----:B------:R-:W-:Y:S05]  /*0680*/  @!P2 BRA `(.L_x_3) ;  /* 0x000000440010a947 */ /* 0x000fea0003800000 */
[----:B------:R-:W-:-:S13]  /*0690*/  ISETP.GT.U32.AND P0, PT, R10, 0x1, PT ;  /* 0x000000010a00780c */ /* 0x000fda0003f04070 */
[----:B------:R-:W-:Y:S05]  /*06a0*/  @P0 EXIT ;  /* 0x000000000000094d */ /* 0x000fea0003800000 */
[----:B------:R-:W-:Y:S01]  /*06b0*/  ULDC.64 UR4, c[0x0][0x650] ;  /* 0x0001940000047ab9 */ /* 0x000fe20000000a00 */
[----:B------:R-:W-:Y:S01]  /*06c0*/  PRMT R0, RZ, 0x7610, R0 ;  /* 0x00007610ff007816 */ /* 0x000fe20000000000 */
[----:B------:R-:W-:Y:S01]  /*06d0*/  IMAD.MOV.U32 R69, RZ, RZ, -0x1 ;  /* 0xffffffffff457424 */ /* 0x000fe200078e00ff */
[----:B------:R-:W-:Y:S01]  /*06e0*/  ISETP.GE.U32.AND P0, PT, R16, UR4, PT ;  /* 0x0000000410007c0c */ /* 0x000fe2000bf06070 */
[----:B------:R-:W-:Y:S02]  /*06f0*/  IMAD.MOV.U32 R68, RZ, RZ, -0x1 ;  /* 0xffffffffff447424 */ /* 0x000fe400078e00ff */
[----:B------:R-:W-:Y:S01]  /*0700*/  IMAD.MOV.U32 R67, RZ, RZ, -0x1 ;  /* 0xffffffffff437424 */ /* 0x000fe200078e00ff */
[----:B------:R-:W-:-:S13]  /*0710*/  ISETP.GE.U32.AND.EX P0, PT, R17, UR5, PT, P0 ;  /* 0x0000000511007c0c */ /* 0x000fda000bf06100 */
[----:B------:R-:W-:Y:S05]  /*0720*/  @P0 BRA `(.L_x_4) ;  /* 0x0000000400540947 */ /* 0x000fea0003800000 */
[----:B------:R-:W0:Y:S01]  /*0730*/  LDC.64 R20, c[0x0][0x628] ;  /* 0x00018a00ff147b82 */ /* 0x000e220000000a00 */
[----:B------:R-:W-:Y:S02]  /*0740*/  IMAD.MOV.U32 R8, RZ, RZ, R16 ;  /* 0x000000ffff087224 */ /* 0x000fe400078e0010 */
[----:B------:R-:W-:-:S05]  /*0750*/  IMAD.MOV.U32 R9, RZ, RZ, R17 ;  /* 0x000000ffff097224 */ /* 0x000fca00078e0011 */
[----:B------:R-:W1:Y:S08]  /*0760*/  LDC R0, c[0x0][0x630] ;  /* 0x00018c00ff007b82 */ /* 0x000e700000000800 */
[----:B------:R-:W2:Y:S01]  /*0770*/  LDC.64 R22, c[0x0][0x620] ;  /* 0x00018800ff167b82 */ /* 0x000ea20000000a00 */
[----:B0-----:R-:W-:-:S04]  /*0780*/  ISETP.NE.U32.AND P0, PT, R20, RZ, PT ;  /* 0x000000ff1400720c */ /* 0x001fc80003f05070 */
[----:B------:R-:W-:-:S13]  /*0790*/  ISETP.NE.AND.EX P0, PT, R21, RZ, PT, P0 ;  /* 0x000000ff1500720c */ /* 0x000fda0003f05300 */
[----:B-12---:R-:W-:Y:S05]  /*07a0*/  @!P0 BRA `(.L_x_5) ;  /* 0x0000000000288947 */ /* 0x006fea0003800000 */
[----:B------:R-:W0:Y:S02]  /*07b0*/  LDC R13, c[0x0][0x634] ;  /* 0x00018d00ff0d7b82 */ /* 0x000e240000000800 */
[----:B0-----:R-:W-:-:S05]  /*07c0*/  IADD3 R13, P0, R16, R13, RZ ;  /* 0x0000000d100d7210 */ /* 0x001fca0007f1e0ff */
[----:B------:R-:W-:-:S04]  /*07d0*/  IMAD.X R15, RZ, RZ, R17, P0 ;  /* 0x000000ffff0f7224 */ /* 0x000fc800000e0611 */
[----:B------:R-:W-:-:S04]  /*07e0*/  IMAD.WIDE.U32 R8, R15, R20, RZ ;  /* 0x000000140f087225 */ /* 0x000fc800078e00ff */
[----:B------:R-:W-:-:S04]  /*07f0*/  IMAD.WIDE.U32 R10, P0, R13, R21, R8 ;  /* 0x000000150d0a7225 */ /* 0x000fc80007800008 */
[----:B------:R-:W-:-:S04]  /*0800*/  IMAD.WIDE.U32 R8, R13, R20, RZ ;  /* 0x000000140d087225 */ /* 0x000fc800078e00ff */
[----:B------:R-:W-:Y:S01]  /*0810*/  IMAD.X R13, RZ, RZ, RZ, P0 ;  /* 0x000000ffff0d7224 */ /* 0x000fe200000e06ff */
[----:B------:R-:W-:Y:S01]  /*0820*/  IADD3 RZ, P0, R9, R10, RZ ;  /* 0x0000000a09ff7210 */ /* 0x000fe20007f1e0ff */
[----:B------:R-:W-:-:S04]  /*0830*/  IMAD.MOV.U32 R12, RZ, RZ, R11 ;  /* 0x000000ffff0c7224 */ /* 0x000fc800078e000b */
[----:B------:R-:W-:-:S08]  /*0840*/  IMAD.WIDE.U32.X R8, R15, R21, R12, P0 ;  /* 0x000000150f087225 */ /* 0x000fd000000e040c */
.L_x_5:
[-CC-:B------:R-:W-:Y:S01]  /*0850*/  SHF.R.U64 R67, R8, R0.reuse, R9.reuse ;  /* 0x0000000008437219 */ /* 0x180fe20000001209 */
[----:B------:R-:W0:Y:S01]  /*0860*/  LDC R12, c[0x0][0x618] ;  /* 0x00018600ff0c7b82 */ /* 0x000e220000000800 */
[----:B------:R-:W-:Y:S01]  /*0870*/  SHF.R.U32.HI R7, RZ, R0, R9 ;  /* 0x00000000ff077219 */ /* 0x000fe20000011609 */
[----:B------:R-:W-:Y:S01]  /*0880*/  ULDC UR4, c[0x0][0x150] ;  /* 0x0000540000047ab9 */ /* 0x000fe20000000800 */
[----:B------:R-:W-:Y:S02]  /*0890*/  IADD3 R11, P0, RZ, -R67, RZ ;  /* 0x80000043ff0b7210 */ /* 0x000fe40007f1e0ff */
[----:B------:R-:W-:-:S03]  /*08a0*/  I2FP.F32.U32 R0, R6 ;  /* 0x0000000600007245 */ /* 0x000fc60000201000 */
[----:B------:R-:W1:Y:S01]  /*08b0*/  LDC.64 R30, c[0x0][0x640] ;  /* 0x00019000ff1e7b82 */ /* 0x000e620000000a00 */
[----:B------:R-:W-:Y:S02]  /*08c0*/  IMAD.X R13, RZ, RZ, ~R7, P0 ;  /* 0x000000ffff0d7224 */ /* 0x000fe400000e0e07 */
[----:B------:R-:W-:Y:S01]  /*08d0*/  FMUL R0, R0, UR4 ;  /* 0x0000000400007c20 */ /* 0x000fe20008400000 */
[----:B------:R-:W-:Y:S01]  /*08e0*/  IMAD.WIDE.U32 R8, R11, R22, R16 ;  /* 0x000000160b087225 */ /* 0x000fe200078e0010 */
[----:B------:R-:W-:-:S03]  /*08f0*/  ULDC UR4, c[0x0][0x154] ;  /* 0x0000550000047ab9 */ /* 0x000fc60000000800 */
[----:B------:R-:W-:Y:S01]  /*0900*/  IMAD R10, R13, R22, RZ ;  /* 0x000000160d0a7224 */ /* 0x000fe200078e02ff */
[----:B------:R-:W2:Y:S01]  /*0910*/  LDC R7, c[0x0][0x144] ;  /* 0x00005100ff077b82 */ /* 0x000ea20000000800 */
[----:B------:R-:W3:Y:S02]  /*0920*/  F2I.U32.TRUNC.NTZ R0, R0 ;  /* 0x0000000000007305 */ /* 0x000ee4000020f000 */
[----:B------:R-:W-:-:S04]  /*0930*/  IMAD R11, R11, R23, R10 ;  /* 0x000000170b0b7224 */ /* 0x000fc800078e020a */
[----:B------:R-:W-:Y:S01]  /*0940*/  IMAD.IADD R9, R9, 0x1, R11 ;  /* 0x0000000109097824 */ /* 0x000fe200078e020b */
[----:B------:R-:W4:Y:S01]  /*0950*/  LDC R24, c[0x0][0x608] ;  /* 0x00018200ff187b82 */ /* 0x000f220000000800 */
[----:B------:R-:W-:-:S03]  /*0960*/  IMAD.MOV.U32 R11, RZ, RZ, -0x1 ;  /* 0xffffffffff0b7424 */ /* 0x000fc600078e00ff */
[-CC-:B0-----:R-:W-:Y:S02]  /*0970*/  SHF.R.U64 R22, R8, R12.reuse, R9.reuse ;  /* 0x0000000c08167219 */ /* 0x181fe40000001209 */
[----:B------:R-:W-:Y:S02]  /*0980*/  I2FP.F32.U32 R8, R5 ;  /* 0x0000000500087245 */ /* 0x000fe40000201000 */
[----:B------:R-:W0:Y:S01]  /*0990*/  LDC R28, c[0x0][0x658] ;  /* 0x00019600ff1c7b82 */ /* 0x000e220000000800 */
[----:B-1----:R-:W-:Y:S01]  /*09a0*/  ISETP.NE.U32.AND P0, PT, R30, RZ, PT ;  /* 0x000000ff1e00720c */ /* 0x002fe20003f05070 */
[----:B---3--:R-:W-:Y:S02]  /*09b0*/  IMAD.MOV R10, RZ, RZ, -R0 ;  /* 0x000000ffff0a7224 */ /* 0x008fe400078e0a00 */
[----:B------:R-:W-:Y:S01]  /*09c0*/  FMUL R8, R8, UR4 ;  /* 0x0000000408087c20 */ /* 0x000fe20008400000 */
[----:B------:R-:W-:Y:S02]  /*09d0*/  SHF.R.U32.HI R9, RZ, R12, R9 ;  /* 0x0000000cff097219 */ /* 0x000fe40000011609 */
[----:B------:R-:W-:Y:S01]  /*09e0*/  ISETP.NE.AND.EX P0, PT, R31, RZ, PT, P0 ;  /* 0x000000ff1f00720c */ /* 0x000fe20003f05300 */
[----:B------:R1:W3:Y:S01]  /*09f0*/  F2I.U32.TRUNC.NTZ R15, R8 ;  /* 0x00000008000f7305 */ /* 0x0002e2000020f000 */
[----:B------:R-:W1:Y:S01]  /*0a00*/  LDC R20, c[0x0][0x148] ;  /* 0x00005200ff147b82 */ /* 0x000e620000000800 */
[----:B--2---:R-:W-:-:S07]  /*0a10*/  IMAD R0, R7, R10, R6 ;  /* 0x0000000a07007224 */ /* 0x004fce00078e0206 */
[----:B------:R-:W2:Y:S01]  /*0a20*/  LDC R26, c[0x0][0x600] ;  /* 0x00018000ff1a7b82 */ /* 0x000ea20000000800 */
[-CC-:B----4-:R-:W-:Y:S02]  /*0a30*/  SHF.R.U64 R32, R22, R24.reuse, R9.reuse ;  /* 0x0000001816207219 */ /* 0x190fe40000001209 */
[----:B------:R-:W-:Y:S01]  /*0a40*/  SHF.R.U32.HI R7, RZ, R24, R9 ;  /* 0x00000018ff077219 */ /* 0x000fe20000011609 */
[----:B------:R-:W-:-:S04]  /*0a50*/  IMAD.MOV.U32 R9, RZ, RZ, 0x1 ;  /* 0x00000001ff097424 */ /* 0x000fc800078e00ff */
[----:B------:R-:W4:Y:S01]  /*0a60*/  LDC R21, c[0x0][0x648] ;  /* 0x00019200ff157b82 */ /* 0x000f220000000800 */
[-C--:B0-----:R-:W-:Y:S02]  /*0a70*/  SHF.L.U32 R6, R11, R28.reuse, RZ ;  /* 0x0000001c0b067219 */ /* 0x081fe400000006ff */
[--C-:B------:R-:W-:Y:S02]  /*0a80*/  SHF.R.U64 R24, R32, R28, R7.reuse ;  /* 0x0000001c20187219 */ /* 0x100fe40000001207 */
[----:B------:R-:W-:Y:S02]  /*0a90*/  LOP3.LUT R13, RZ, R6, RZ, 0x33, !PT ;  /* 0x00000006ff0d7212 */ /* 0x000fe400078e33ff */
[-C--:B------:R-:W-:Y:S01]  /*0aa0*/  SHF.R.U32.HI R7, RZ, R28.reuse, R7 ;  /* 0x0000001cff077219 */ /* 0x080fe20000011607 */
[----:B------:R-:W0:Y:S01]  /*0ab0*/  LDC R23, c[0x0][0x638] ;  /* 0x00018e00ff177b82 */ /* 0x000e220000000800 */
[----:B------:R-:W-:Y:S01]  /*0ac0*/  SHF.L.U32 R12, R9, R28, RZ ;  /* 0x0000001c090c7219 */ /* 0x000fe200000006ff */
[----:B------:R-:W-:-:S06]  /*0ad0*/  IMAD.MOV.U32 R6, RZ, RZ, R24 ;  /* 0x000000ffff067224 */ /* 0x000fcc00078e0018 */
[----:B------:R-:W0:Y:S01]  /*0ae0*/  LDC R69, c[0x0][0x610] ;  /* 0x00018400ff457b82 */ /* 0x000e220000000800 */
[----:B-1-3--:R-:W-:Y:S05]  /*0af0*/  @!P0 BRA `(.L_x_6) ;  /* 0x0000000000288947 */ /* 0x00afea0003800000 */
[----:B------:R-:W1:Y:S02]  /*0b00*/  LDC R11, c[0x0][0x64c] ;  /* 0x00019300ff0b7b82 */ /* 0x000e640000000800 */
[----:B-1----:R-:W-:-:S05]  /*0b10*/  IADD3 R11, P0, R24, R11, RZ ;  /* 0x0000000b180b7210 */ /* 0x002fca0007f1e0ff */
        /* <DEDUP_REMOVED lines=8> */
.L_x_6:
[----:B----4-:R-:W-:Y:S01]  /*0ba0*/  SHF.R.U64 R6, R6, R21, R7 ;  /* 0x0000001506067219 */ /* 0x010fe20000001207 */
[----:B--2---:R-:W-:Y:S01]  /*0bb0*/  VIADD R7, R26, 0xffffffff ;  /* 0xffffffff1a077836 */ /* 0x004fe20000000000 */
[----:B------:R-:W-:Y:S01]  /*0bc0*/  LOP3.LUT R13, R32, R13, RZ, 0xc0, !PT ;  /* 0x0000000d200d7212 */ /* 0x000fe200078ec0ff */
[----:B------:R-:W-:Y:S02]  /*0bd0*/  IMAD.MOV R15, RZ, RZ, -R15 ;  /* 0x000000ffff0f7224 */ /* 0x000fe400078e0a0f */
[----:B------:R-:W-:Y:S02]  /*0be0*/  IMAD.MOV R8, RZ, RZ, -R6 ;  /* 0x000000ffff087224 */ /* 0x000fe400078e0a06 */
[----:B------:R-:W-:Y:S01]  /*0bf0*/  IMAD R13, R12, R6, R13 ;  /* 0x000000060c0d7224 */ /* 0x000fe200078e020d */
[----:B------:R-:W-:Y:S01]  /*0c00*/  LOP3.LUT R6, R22, R7, RZ, 0xc0, !PT ;  /* 0x0000000716067212 */ /* 0x000fe200078ec0ff */
[----:B------:R-:W-:Y:S02]  /*0c10*/  @P3 IMAD R0, R20, R15, R5 ;  /* 0x0000000f14003224 */ /* 0x000fe400078e0205 */
[----:B0-----:R-:W-:-:S02]  /*0c20*/  IMAD R5, R8, R23, R24 ;  /* 0x0000001708057224 */ /* 0x001fc400078e0218 */
[----:B------:R-:W-:Y:S02]  /*0c30*/  IMAD R69, R13, R69, R0 ;  /* 0x000000450d457224 */ /* 0x000fe400078e0200 */
[----:B------:R-:W-:Y:S02]  /*0c40*/  IMAD R6, R5, R26, R6 ;  /* 0x0000001a05067224 */ /* 0x000fe400078e0206 */
[----:B------:R-:W-:-:S03]  /*0c50*/  IMAD.MOV.U32 R0, RZ, RZ, 0x1 ;  /* 0x00000001ff007424 */ /* 0x000fc600078e00ff */
[----:B------:R-:W-:Y:S02]  /*0c60*/  SEL R68, R6, R69, !P3 ;  /* 0x0000004506447207 */ /* 0x000fe40005800000 */
[----:B------:R-:W-:-:S07]  /*0c70*/  SEL R69, R69, R6, !P3 ;  /* 0x0000000645457207 */ /* 0x000fce0005800000 */
.L_x_4:
[----:B------:R-:W-:-:S08]  /*0c80*/  NOP ;  /* 0x0000000000007918 */ /* 0x000fd00000000000 */
[----:B------:R-:W0:Y:S02]  /*0c90*/  USETMAXREG.TRY_ALLOC.CTAPOOL UP0, 0xe8 ;  /* 0x000000e8000079c8 */ /* 0x000e240008000600 */
[----:B0-----:R-:W-:-:S13]  /*0ca0*/  PLOP3.LUT P0, PT, PT, PT, UP0, 0x80, 0x0 ;  /* 0x000000000000781c */ /* 0x001fda0003f0f008 */
[----:B------:R-:W-:Y:S05]  /*0cb0*/  @!P0 BRA `(.L_x_4) ;  /* 0xfffffffc00f08947 */ /* 0x000fea000383ffff */
[----:B------:R-:W-:Y:S01]  /*0cc0*/  ULDC.64 UR4, c[0x0][0x598] ;  /* 0x0001660000047ab9 */ /* 0x000fe20000000a00 */
[----:B------:R-:W-:Y:S01]  /*0cd0*/  ULDC.64 UR36, c[0x0][0x208] ;  /* 0x0000820000247ab9 */ /* 0x000fe20000000a00 */
[----:B------:R-:W-:-:S04]  /*0ce0*/  ISETP.NE.U32.AND P0, PT, RZ, UR4, PT ;  /* 0x00000004ff007c0c */ /* 0x000fc8000bf05070 */
[----:B------:R-:W-:-:S13]  /*0cf0*/  ISETP.NE.AND.EX P0, PT, RZ, UR5, PT, P0 ;  /* 0x00000005ff007c0c */ /* 0x000fda000bf05300 */
[----:B------:R-:W-:Y:S05]  /*0d00*/  @!P0 BRA `(.L_x_7) ;  /* 0x00000000001c8947 */ /* 0x000fea0003800000 */
[----:B------:R-:W0:Y:S02]  /*0d10*/  LDC.64 R6, c[0x0][0x598] ;  /* 0x00016600ff067b82 */ /* 0x000e240000000a00 */
[----:B0-----:R-:W2:Y:S02]  /*0d20*/  LDG.E.64 R6, desc[UR36][R6.64] ;  /* 0x0000002406067981 */ /* 0x001ea4000c1e1b00 */
[----:B--2---:R-:W-:-:S04]  /*0d30*/  ISETP.NE.U32.AND P0, PT, R6, RZ, PT ;  /* 0x000000ff0600720c */ /* 0x004fc80003f05070 */
[----:B------:R-:W-:-:S13]  /*0d40*/  ISETP.NE.AND.EX P0, PT, R7, RZ, PT, P0 ;  /* 0x000000ff0700720c */ /* 0x000fda0003f05300 */
[----:B------:R-:W-:Y:S05]  /*0d50*/  @!P0 BRA `(.L_x_7) ;  /* 0x0000000000088947 */ /* 0x000fea0003800000 */
[----:B------:R0:W5:Y:S01]  /*0d60*/  LD.E R19, desc[UR36][R6.64] ;  /* 0x0000002406137980 */ /* 0x000162000c101900 */
[----:B------:R-:W-:Y:S05]  /*0d70*/  BRA `(.L_x_8) ;  /* 0x0000000000247947 */ /* 0x000fea0003800000 */
.L_x_7:
[----:B------:R-:W-:Y:S02]  /*0d80*/  ULDC.64 UR4, c[0x0][0x588] ;  /* 0x0001620000047ab9 */ /* 0x000fe40000000a00 */
[----:B------:R-:W-:-:S04]  /*0d90*/  ISETP.NE.U32.AND P0, PT, RZ, UR4, PT ;  /* 0x00000004ff007c0c */ /* 0x000fc8000bf05070 */
[----:B------:R-:W-:-:S13]  /*0da0*/  ISETP.NE.AND.EX P0, PT, RZ, UR5, PT, P0 ;  /* 0x00000005ff007c0c */ /* 0x000fda000bf05300 */
[----:B------:R-:W-:Y:S05]  /*0db0*/  @!P0 BRA `(.L_x_9) ;  /* 0x00000000000c8947 */ /* 0x000fea0003800000 */
[----:B------:R-:W0:Y:S02]  /*0dc0*/  LDC.64 R6, c[0x0][0x588] ;  /* 0x00016200ff067b82 */ /* 0x000e240000000a00 */
[----:B0-----:R1:W5:Y:S01]  /*0dd0*/  LDG.E R19, desc[UR36][R6.64] ;  /* 0x0000002406137981 */ /* 0x001362000c1e1900 */
[----:B------:R-:W-:Y:S05]  /*0de0*/  BRA `(.L_x_8) ;  /* 0x0000000000087947 */ /* 0x000fea0003800000 */
.L_x_9:
[----:B------:R-:W-:Y:S02]  /*0df0*/  ULDC UR4, c[0x0][0x580] ;  /* 0x0001600000047ab9 */ /* 0x000fe40000000800 */
[----:B------:R-:W-:-:S07]  /*0e00*/  IMAD.U32 R19, RZ, RZ, UR4 ;  /* 0x00000004ff137e24 */ /* 0x000fce000f8e00ff */
.L_x_8:
[----:B------:R-:W-:Y:S02]  /*0e10*/  ULDC.64 UR4, c[0x0][0x5a0] ;  /* 0x0001680000047ab9 */ /* 0x000fe40000000a00 */
[----:B------:R-:W-:-:S04]  /*0e20*/  ISETP.NE.U32.AND P0, PT, RZ, UR4, PT ;  /* 0x00000004ff007c0c */ /* 0x000fc8000bf05070 */
[----:B------:R-:W-:-:S13]  /*0e30*/  ISETP.NE.AND.EX P0, PT, RZ, UR5, PT, P0 ;  /* 0x00000005ff007c0c */ /* 0x000fda000bf05300 */
[----:B------:R-:W-:Y:S05]  /*0e40*/  @!P0 BRA `(.L_x_10) ;  /* 0x00000000001c8947 */ /* 0x000fea0003800000 */
[----:B01----:R-:W0:Y:S02]  /*0e50*/  LDC.64 R6, c[0x0][0x5a0] ;  /* 0x00016800ff067b82 */ /* 0x003e240000000a00 */
[----:B0-----:R-:W2:Y:S02]  /*0e60*/  LDG.E.64 R6, desc[UR36][R6.64] ;  /* 0x0000002406067981 */ /* 0x001ea4000c1e1b00 */
[----:B--2---:R-:W-:-:S04]  /*0e70*/  ISETP.NE.U32.AND P0, PT, R6, RZ, PT ;  /* 0x000000ff0600720c */ /* 0x004fc80003f05070 */
[----:B------:R-:W-:-:S13]  /*0e80*/  ISETP.NE.AND.EX P0, PT, R7, RZ, PT, P0 ;  /* 0x000000ff0700720c */ /* 0x000fda0003f05300 */
[----:B------:R-:W-:Y:S05]  /*0e90*/  @!P0 BRA `(.L_x_10) ;  /* 0x0000000000088947 */ /* 0x000fea0003800000 */
[----:B------:R0:W5:Y:S01]  /*0ea0*/  LD.E R56, desc[UR36][R6.64] ;  /* 0x0000002406387980 */ /* 0x000162000c101900 */
[----:B------:R-:W-:Y:S05]  /*0eb0*/  BRA `(.L_x_11) ;  /* 0x0000000000247947 */ /* 0x000fea0003800000 */
.L_x_10:
[----:B------:R-:W-:Y:S02]  /*0ec0*/  ULDC.64 UR4, c[0x0][0x590] ;  /* 0x0001640000047ab9 */ /* 0x000fe40000000a00 */
[----:B------:R-:W-:-:S04]  /*0ed0*/  ISETP.NE.U32.AND P0, PT, RZ, UR4, PT ;  /* 0x00000004ff007c0c */ /* 0x000fc8000bf05070 */
[----:B------:R-:W-:-:S13]  /*0ee0*/  ISETP.NE.AND.EX P0, PT, RZ, UR5, PT, P0 ;  /* 0x00000005ff007c0c */ /* 0x000fda000bf05300 */
[----:B------:R-:W-:Y:S05]  /*0ef0*/  @!P0 BRA `(.L_x_12) ;  /* 0x00000000000c8947 */ /* 0x000fea0003800000 */
[----:B------:R-:W2:Y:S02]  /*0f00*/  LDC.64 R56, c[0x0][0x590] ;  /* 0x00016400ff387b82 */ /* 0x000ea40000000a00 */
[----:B--2---:R2:W5:Y:S01]  /*0f10*/  LDG.E R56, desc[UR36][R56.64] ;  /* 0x0000002438387981 */ /* 0x004562000c1e1900 */
[----:B------:R-:W-:Y:S05]  /*0f20*/  BRA `(.L_x_11) ;  /* 0x0000000000087947 */ /* 0x000fea0003800000 */
.L_x_12:
[----:B------:R-:W-:Y:S02]  /*0f30*/  ULDC UR4, c[0x0][0x584] ;  /* 0x0001610000047ab9 */ /* 0x000fe40000000800 */
[----:B------:R-:W-:-:S07]  /*0f40*/  IMAD.U32 R56, RZ, RZ, UR4 ;  /* 0x00000004ff387e24 */ /* 0x000fce000f8e00ff */
.L_x_11:
[----:B------:R-:W-:-:S13]  /*0f50*/  LOP3.LUT P0, RZ, R0, 0xff, RZ, 0xc0, !PT ;  /* 0x000000ff00ff7812 */ /* 0x000fda000780c0ff */
[----:B------:R-:W-:Y:S05]  /*0f60*/  @!P0 EXIT ;  /* 0x000000000000894d */ /* 0x000fea0003800000 */
[----:B------:R-:W3:Y:S01]  /*0f70*/  LDC R59, c[0x0][0x658] ;  /* 0x00019600ff3b7b82 */ /* 0x000ee20000000800 */
[----:B------:R-:W-:Y:S01]  /*0f80*/  ULDC.64 UR6, c[0x0][0x288] ;  /* 0x0000a20000067ab9 */ /* 0x000fe20000000a00 */
[----:B------:R-:W-:Y:S01]  /*0f90*/  LOP3.LUT R14, R14, 0x1, RZ, 0xc0, !PT ;  /* 0x000000010e0e7812 */ /* 0x000fe200078ec0ff */
[----:B------:R-:W-:Y:S01]  /*0fa0*/  UIADD3 UR4, UR7, 0x7f, URZ ;  /* 0x0000007f07047890 */ /* 0x000fe2000fffe03f */
[----:B------:R-:W-:Y:S01]  /*0fb0*/  SHF.R.U32.HI R0, RZ, 0x2, R3 ;  /* 0x00000002ff007819 */ /* 0x000fe20000011603 */
[----:B------:R-:W-:Y:S01]  /*0fc0*/  IMAD.U32 R5, RZ, RZ, UR6 ;  /* 0x00000006ff057e24 */ /* 0x000fe2000f8e00ff */
[----:B------:R-:W-:Y:S01]  /*0fd0*/  SHF.R.U32.HI R4, RZ, 0x1, R4 ;  /* 0x00000001ff047819 */ /* 0x000fe20000011604 */
[----:B------:R-:W-:Y:S01]  /*0fe0*/  USHF.R.S32.HI UR5, URZ, 0x1f, UR4 ;  /* 0x0000001f3f057899 */ /* 0x000fe20008011404 */
[----:B01----:R-:W0:Y:S01]  /*0ff0*/  LDC.64 R6, c[0x0][0x5c8] ;  /* 0x00017200ff067b82 */ /* 0x003e220000000a00 */
[----:B------:R-:W-:Y:S01]  /*1000*/  LOP3.LUT R60, R3, 0x3, RZ, 0xc0, !PT ;  /* 0x00000003033c7812 */ /* 0x000fe200078ec0ff */
[----:B------:R-:W-:Y:S01]  /*1010*/  IMAD.SHL.U32 R9, R14, 0x40, RZ ;  /* 0x000000400e097824 */ /* 0x000fe200078e00ff */
[----:B------:R-:W-:Y:S01]  /*1020*/  LOP3.LUT R0, R0, 0x7, RZ, 0xc0, !PT ;  /* 0x0000000700007812 */ /* 0x000fe200078ec0ff */
[----:B------:R-:W-:Y:S01]  /*1030*/  ULEA.HI UR5, UR5, UR4, URZ, 0x7 ;  /* 0x0000000405057291 */ /* 0x000fe2000f8f383f */
[----:B------:R-:W-:Y:S01]  /*1040*/  LOP3.LUT R23, R4, 0x30, RZ, 0xc0, !PT ;  /* 0x0000003004177812 */ /* 0x000fe200078ec0ff */
[----:B------:R-:W-:Y:S01]  /*1050*/  IMAD R60, R60, -0x2, R5 ;  /* 0xfffffffe3c3c7824 */ /* 0x000fe200078e0205 */
[--C-:B------:R-:W-:Y:S01]  /*1060*/  LOP3.LUT R22, R9, 0x40, R0.reuse, 0xe2, !PT ;  /* 0x0000004009167812 */ /* 0x100fe200078ee200 */
[----:B------:R-:W1:Y:S01]  /*1070*/  LDC R63, c[0x0][0x600] ;  /* 0x00018000ff3f7b82 */ /* 0x000e620000000800 */
[----:B------:R-:W-:Y:S01]  /*1080*/  IADD3 R5, RZ, -R23, -R0 ;  /* 0x80000017ff057210 */ /* 0x000fe20007ffe800 */
[----:B------:R-:W-:Y:S01]  /*1090*/  IMAD.MOV.U32 R0, RZ, RZ, -0x1 ;  /* 0xffffffffff007424 */ /* 0x000fe200078e00ff */
[----:B------:R-:W-:Y:S01]  /*10a0*/  USHF.R.S32.HI UR43, URZ, 0x7, UR5 ;  /* 0x000000073f2b7899 */ /* 0x000fe20008011405 */
[----:B------:R-:W-:Y:S01]  /*10b0*/  IMAD.MOV.U32 R4, RZ, RZ, 0x1 ;  /* 0x00000001ff047424 */ /* 0x000fe200078e00ff */
[C---:B------:R-:W-:Y:S01]  /*10c0*/  LOP3.LUT R62, R3.reuse, 0x80, RZ, 0xc0, !PT ;  /* 0x00000080033e7812 */ /* 0x040fe200078ec0ff */
[----:B------:R-:W-:Y:S01]  /*10d0*/  IMAD R5, R14, -0x40, R5 ;  /* 0xffffffc00e057824 */ /* 0x000fe200078e0205 */
[----:B------:R-:W-:Y:S01]  /*10e0*/  UISETP.LT.AND UP0, UPT, UR43, 0x1, UPT ;  /* 0x000000012b00788c */ /* 0x000fe2000bf01270 */
[----:B---3--:R-:W-:Y:S01]  /*10f0*/  SHF.L.U32 R0, R0, R59, RZ ;  /* 0x0000003b00007219 */ /* 0x008fe200000006ff */
[----:B------:R-:W-:Y:S01]  /*1100*/  ULDC UR4, c[0x0][0x284] ;  /* 0x0000a10000047ab9 */ /* 0x000fe20000000800 */
[----:B------:R-:W-:Y:S01]  /*1110*/  LOP3.LUT R22, R22, R23, RZ, 0xfc, !PT ;  /* 0x0000001716167212 */ /* 0x000fe200078efcff */
[----:B------:R-:W-:Y:S01]  /*1120*/  USEL UR44, UR43, 0x1, UP0 ;  /* 0x000000012b2c7887 */ /* 0x000fe20008000000 */
[----:B------:R-:W-:Y:S01]  /*1130*/  SHF.L.U32 R59, R4, R59, RZ ;  /* 0x0000003b043b7219 */ /* 0x000fe200000006ff */
[----:B------:R-:W-:Y:S01]  /*1140*/  IMAD.SHL.U32 R61, R3, 0x2, RZ ;  /* 0x00000002033d7824 */ /* 0x000fe200078e00ff */
[----:B------:R-:W-:Y:S01]  /*1150*/  LOP3.LUT R66, R18, 0x1, RZ, 0xfc, !PT ;  /* 0x0000000112427812 */ /* 0x000fe200078efcff */
[----:B------:R-:W-:Y:S01]  /*1160*/  VIADD R65, R5, UR4 ;  /* 0x0000000405417c36 */ /* 0x000fe20008000000 */
[C---:B0-----:R-:W-:Y:S01]  /*1170*/  SHF.L.U64.HI R58, R6.reuse, 0x3, R7 ;  /* 0x00000003063a7819 */ /* 0x041fe20000010207 */
[----:B--2---:R-:W-:Y:S01]  /*1180*/  IMAD.SHL.U32 R57, R6, 0x8, RZ ;  /* 0x0000000806397824 */ /* 0x004fe200078e00ff */
[----:B------:R-:W-:Y:S01]  /*1190*/  SHF.R.U32.HI R62, RZ, 0x7, R62 ;  /* 0x00000007ff3e7819 */ /* 0x000fe2000001163e */
[----:B------:R-:W-:Y:S01]  /*11a0*/  IMAD.MOV.U32 R23, RZ, RZ, RZ ;  /* 0x000000ffff177224 */ /* 0x000fe200078e00ff */
[----:B------:R-:W-:Y:S01]  /*11b0*/  LOP3.LUT R64, RZ, R0, RZ, 0x33, !PT ;  /* 0x00000000ff407212 */ /* 0x000fe200078e33ff */
[----:B------:R-:W-:Y:S01]  /*11c0*/  UIADD3 UR44, UR43, -UR44, URZ ;  /* 0x8000002c2b2c7290 */ /* 0x000fe2000fffe03f */
[----:B------:R-:W-:Y:S01]  /*11d0*/  UMOV UR40, URZ ;  /* 0x0000003f00287c82 */ /* 0x000fe20008000000 */
[----:B-1----:R-:W-:Y:S01]  /*11e0*/  VIADD R63, R63, 0xffffffff ;  /* 0xffffffff3f3f7836 */ /* 0x002fe20000000000 */
[----:B------:R-:W-:-:S09]  /*11f0*/  UMOV UR42, URZ ;  /* 0x0000003f002a7c82 */ /* 0x000fd20008000000 */
.L_x_94:
[----:B0-----:R-:W0:Y:S01]  /*1200*/  SHFL.IDX PT, R0, R62, RZ, 0x1f ;  /* 0x00001fff3e007589 */ /* 0x001e2200000e0000 */
[----:B-1----:R-:W1:Y:S01]  /*1210*/  S2UR UR7, SR_CgaCtaId ;  /* 0x00000000000779c3 */ /* 0x002e620000008800 */
[----:B------:R-:W-:Y:S01]  /*1220*/  UMOV UR6, 0x400 ;  /* 0x0000040000067882 */ /* 0x000fe20000000000 */
[----:B0-----:R-:W-:Y:S01]  /*1230*/  R2UR UR4, R0 ;  /* 0x00000000000472ca */ /* 0x001fe200000e0000 */
[----:B-1----:R-:W-:-:S12]  /*1240*/  ULEA UR46, UR7, UR6, 0x18 ;  /* 0x00000006072e7291 */ /* 0x002fd8000f8ec03f */
[----:B------:R-:W-:-:S04]  /*1250*/  ULEA.HI UR5, UR4, UR4, URZ, 0x1 ;  /* 0x0000000404057291 */ /* 0x000fc8000f8f083f */
[----:B------:R-:W-:-:S04]  /*1260*/  ULOP3.LUT UR5, UR5, 0x7fffe, URZ, 0xc0, !UPT ;  /* 0x0007fffe05057892 */ /* 0x000fc8000f8ec03f */
[----:B------:R-:W-:-:S03]  /*1270*/  UIADD3 UR5, UR4, -UR5, URZ ;  /* 0x8000000504057290 */ /* 0x000fc6000fffe03f */
[----:B------:R-:W-:Y:S01]  /*1280*/  ULDC UR4, c[0x0][0x28c] ;  /* 0x0000a30000047ab9 */ /* 0x000fe20000000800 */
[----:B------:R-:W-:Y:S01]  /*1290*/  ULEA UR5, UR5, UR46, 0xd ;  /* 0x0000002e05057291 */ /* 0x000fe2000f8e683f */
[----:B------:R-:W-:-:S03]  /*12a0*/  ISETP.LT.AND P0, PT, RZ, UR4, PT ;  /* 0x00000004ff007c0c */ /* 0x000fc6000bf01270 */
[----:B------:R-:W-:-:S04]  /*12b0*/  UIADD3 UR5, UR5, 0x180, URZ ;  /* 0x0000018005057890 */ /* 0x000fc8000fffe03f */
[----:B------:R-:W-:-:S04]  /*12c0*/  USHF.R.U32.HI UR5, URZ, 0x4, UR5 ;  /* 0x000000043f057899 */ /* 0x000fc80008011605 */
[----:B------:R-:W-:-:S04]  /*12d0*/  ULOP3.LUT UR5, UR5, 0x3fff, URZ, 0xc0, !UPT ;  /* 0x00003fff05057892 */ /* 0x000fc8000f8ec03f */
[----:B------:R-:W-:Y:S01]  /*12e0*/  ULOP3.LUT UR45, UR5, 0x10000, URZ, 0xfc, !UPT ;  /* 0x00010000052d7892 */ /* 0x000fe2000f8efc3f */
[----:B--2345:R-:W-:Y:S11]  /*12f0*/  @P0 BRA `(.L_x_13) ;  /* 0x0000000000400947 */ /* 0x03cff60003800000 */
[----:B------:R-:W-:Y:S01]  /*1300*/  MOV R0, 0x0 ;  /* 0x0000000000007802 */ /* 0x000fe20000000f00 */
[----:B------:R-:W-:Y:S01]  /*1310*/  ULDC.64 UR4, c[0x4][0x68] ;  /* 0x01001a0000047ab9 */ /* 0x000fe20000000a00 */
[----:B------:R-:W-:Y:S01]  /*1320*/  ULDC.64 UR6, c[0x4][0x8] ;  /* 0x0100020000067ab9 */ /* 0x000fe20000000a00 */
[----:B------:R-:W-:Y:S01]  /*1330*/  IMAD.U32 R4, RZ, RZ, UR4 ;  /* 0x00000004ff047e24 */ /* 0x000fe2000f8e00ff */
[----:B------:R0:W1:Y:S01]  /*1340*/  LDC.64 R14, c[0x4][R0] ;  /* 0x01000000000e7b82 */ /* 0x0000620000000a00 */
[----:B------:R-:W-:Y:S01]  /*1350*/  IMAD.U32 R5, RZ, RZ, UR5 ;  /* 0x00000005ff057e24 */ /* 0x000fe2000f8e00ff */
[----:B------:R-:W-:Y:S01]  /*1360*/  ULDC.64 UR4, c[0x4][0x70] ;  /* 0x01001c0000047ab9 */ /* 0x000fe20000000a00 */
[----:B------:R-:W-:Y:S02]  /*1370*/  IMAD.U32 R10, RZ, RZ, UR6 ;  /* 0x00000006ff0a7e24 */ /* 0x000fe4000f8e00ff */
[----:B------:R-:W-:Y:S02]  /*1380*/  IMAD.U32 R6, RZ, RZ, UR4 ;  /* 0x00000004ff067e24 */ /* 0x000fe4000f8e00ff */
[----:B------:R-:W-:-:S02]  /*1390*/  IMAD.U32 R7, RZ, RZ, UR5 ;  /* 0x00000005ff077e24 */ /* 0x000fc4000f8e00ff */
[----:B------:R-:W-:Y:S02]  /*13a0*/  IMAD.U32 R11, RZ, RZ, UR7 ;  /* 0x00000007ff0b7e24 */ /* 0x000fe4000f8e00ff */
[----:B------:R-:W-:Y:S02]  /*13b0*/  IMAD.MOV.U32 R8, RZ, RZ, 0x1e1 ;  /* 0x000001e1ff087424 */ /* 0x000fe400078e00ff */
[----:B------:R-:W-:Y:S02]  /*13c0*/  IMAD.MOV.U32 R12, RZ, RZ, 0x1 ;  /* 0x00000001ff0c7424 */ /* 0x000fe400078e00ff */
[----:B0-----:R-:W-:-:S07]  /*13d0*/  IMAD.MOV.U32 R13, RZ, RZ, RZ ;  /* 0x000000ffff0d7224 */ /* 0x001fce00078e00ff */
[----:B------:R-:W-:-:S07]  /*13e0*/  LEPC R20, `(.L_x_13) ;  /* 0x000000001014794e */ /* 0x000fce0000000000 */
[----:B-1---5:R-:W-:Y:S05]  /*13f0*/  CALL.ABS.NOINC R14 ;  /* 0x000000000e007343 */ /* 0x022fea0003c00000 */
.L_x_13:
[----:B------:R-:W-:-:S13]  /*1400*/  ISETP.NE.AND P0, PT, R66, 0x3, PT ;  /* 0x000000034200780c */ /* 0x000fda0003f05270 */
[----:B------:R-:W-:Y:S05]  /*1410*/  @!P0 BRA `(.L_x_14) ;  /* 0x0000000000048947 */ /* 0x000fea0003800000 */
[----:B------:R-:W-:Y:S01]  /*1420*/  BPT.TRAP 0x1 ;  /* 0x000000040000795c */ /* 0x000fe20000300000 */
.L_x_14:
[----:B------:R-:W-:Y:S02]  /*1430*/  IMAD.U32 R3, RZ, RZ, UR42 ;  /* 0x0000002aff037e24 */ /* 0x000fe4000f8e00ff */
[----:B------:R-:W-:-:S03]  /*1440*/  IMAD.U32 R0, RZ, RZ, UR40 ;  /* 0x00000028ff007e24 */ /* 0x000fc6000f8e00ff */
[----:B------:R-:W-:Y:S02]  /*1450*/  LEA R3, R3, UR46, 0x3 ;  /* 0x0000002e03037c11 */ /* 0x000fe4000f8e18ff */
[----:B------:R-:W-:-:S04]  /*1460*/  SHF.L.U32 R0, R0, 0x1f, RZ ;  /* 0x0000001f00007819 */ /* 0x000fc800000006ff */
[----:B------:R0:W1:Y:S01]  /*1470*/  SYNCS.PHASECHK.TRANS64.TRYWAIT P1, [R3+URZ], R0 ;  /* 0x00000000030075a7 */ /* 0x000062000802017f */
[----:B------:R-:W-:Y:S05]  /*1480*/  @!P0 BRA `(.L_x_15) ;  /* 0x0000000000048947 */ /* 0x000fea0003800000 */
[----:B------:R-:W-:Y:S01]  /*1490*/  BPT.TRAP 0x1 ;  /* 0x000000040000795c */ /* 0x000fe20000300000 */
.L_x_15:
[----:B------:R-:W-:-:S05]  /*14a0*/  IMAD.U32 R4, RZ, RZ, UR44 ;  /* 0x0000002cff047e24 */ /* 0x000fca000f8e00ff */
[----:B------:R-:W-:Y:S01]  /*14b0*/  ISETP.GE.AND P2, PT, R4, 0x1, PT ;  /* 0x000000010400780c */ /* 0x000fe20003f46270 */
[----:B-1----:R-:W-:-:S12]  /*14c0*/  @P1 BRA `(.L_x_16) ;  /* 0x0000000000081947 */ /* 0x002fd80003800000 */
[----:B------:R-:W1:Y:S02]  /*14d0*/  SYNCS.PHASECHK.TRANS64.TRYWAIT P1, [R3+URZ], R0 ;  /* 0x00000000030075a7 */ /* 0x000e64000802017f */
[----:B-1----:R-:W-:Y:S05]  /*14e0*/  @!P1 BRA `(.L_x_17) ;  /* 0x0000004c00609947 */ /* 0x002fea0003800000 */
.L_x_16:
[----:B------:R-:W-:Y:S05]  /*14f0*/  WARPSYNC.ALL ;  /* 0x0000000000007948 */ /* 0x000fea0003800000 */
[----:B------:R-:W-:Y:S01]  /*1500*/  UIADD3 UR4, UR46, 0x30180, URZ ;  /* 0x000301802e047890 */ /* 0x000fe2000fffe03f */
[----:B------:R-:W-:Y:S01]  /*1510*/  WARPGROUP.ARRIVE ;  /* 0x00000000000079c5 */ /* 0x000fe20000000000 */
[----:B------:R-:W-:Y:S02]  /*1520*/  ULEA UR5, UR42, UR45, 0xb ;  /* 0x0000002d2a057291 */ /* 0x000fe4000f8e583f */
[----:B------:R-:W-:Y:S01]  /*1530*/  USHF.R.U32.HI UR4, URZ, 0x4, UR4 ;  /* 0x000000043f047899 */ /* 0x000fe20008011604 */
[----:B------:R-:W-:Y:S01]  /*1540*/  UMOV UR9, 0x40000040 ;  /* 0x4000004000097882 */ /* 0x000fe20000000000 */
[----:B------:R-:W-:-:S02]  /*1550*/  UMOV UR11, 0x40000040 ;  /* 0x40000040000b7882 */ /* 0x000fc40000000000 */
[----:B------:R-:W-:Y:S01]  /*1560*/  ULOP3.LUT UR4, UR4, 0x3fff, URZ, 0xc0, !UPT ;  /* 0x00003fff04047892 */ /* 0x000fe2000f8ec03f */
[----:B------:R-:W-:-:S03]  /*1570*/  UMOV UR8, UR5 ;  /* 0x0000000500087c82 */ /* 0x000fc60008000000 */
[----:B------:R-:W-:-:S04]  /*1580*/  ULOP3.LUT UR4, UR4, 0x10000, URZ, 0xfc, !UPT ;  /* 0x0001000004047892 */ /* 0x000fc8000f8efc3f */
[----:B------:R-:W-:-:S07]  /*1590*/  ULEA UR6, UR42, UR4, 0xa ;  /* 0x000000042a067291 */ /* 0x000fce000f8e503f */
[----:B------:R-:W-:Y:S02]  /*15a0*/  UMOV UR10, UR6 ;  /* 0x00000006000a7c82 */ /* 0x000fe40008000000 */
[----:B------:R-:W-:Y:S01]  /*15b0*/  HGMMA.64x64x16.F32.BF16 R24, gdesc[UR8], RZ, !UPT, gsb0 ;  /* 0x00e00000081879f0 */ /* 0x000fe2000c0018ff */
[----:B------:R-:W-:Y:S02]  /*15c0*/  UIADD3 UR8, UR5, 0x2, URZ ;  /* 0x0000000205087890 */ /* 0x000fe4000fffe03f */
[----:B------:R-:W-:Y:S01]  /*15d0*/  UIADD3 UR10, UR6, 0x2, URZ ;  /* 0x00000002060a7890 */ /* 0x000fe2000fffe03f */
[----:B------:R-:W-:Y:S01]  /*15e0*/  UMOV UR9, 0x40000040 ;  /* 0x4000004000097882 */ /* 0x000fe20000000000 */
[----:B------:R-:W-:Y:S01]  /*15f0*/  UMOV UR11, 0x40000040 ;  /* 0x40000040000b7882 */ /* 0x000fe20000000000 */
[----:B------:R-:W-:Y:S02]  /*1600*/  WARPGROUP.DEPBAR.LE gsb0, 0x0 ;  /* 0x00008000000079c5 */ /* 0x000fe40000010000 */
[----:B------:R-:W-:-:S06]  /*1610*/  WARPGROUP.ARRIVE ;  /* 0x00000000000079c5 */ /* 0x000fcc0000000000 */
[----:B------:R-:W-:Y:S01]  /*1620*/  HGMMA.64x64x16.F32.BF16 R24, gdesc[UR8], R24, gsb0 ;  /* 0x00e00000081879f0 */ /* 0x000fe20008001818 */
        /* <DEDUP_REMOVED lines=41> */
[----:B------:R-:W-:Y:S03]  /*18c0*/  HGMMA.64x64x16.F32.BF16 R24, gdesc[UR8], R24, gsb0 ;  /* 0x00e00000081879f0 */ /* 0x000fe60008001818 */
[----:B------:R-:W-:Y:S02]  /*18d0*/  WARPGROUP.DEPBAR.LE gsb0, 0x0 ;  /* 0x00008000000079c5 */ /* 0x000fe40000010000 */
[----:B------:R-:W-:Y:S05]  /*18e0*/  @!P2 BRA `(.L_x_18) ;  /* 0x00000004008ca947 */ /* 0x000fea0003800000 */
[----:B------:R-:W-:Y:S01]  /*18f0*/  UIADD3 UR5, UR42, 0x1, URZ ;  /* 0x000000012a057890 */ /* 0x000fe2000fffe03f */
[----:B01----:R-:W-:-:S03]  /*1900*/  IMAD.U32 R0, RZ, RZ, UR44 ;  /* 0x0000002cff007e24 */ /* 0x003fc6000f8e00ff */
[----:B------:R-:W-:-:S04]  /*1910*/  UISETP.NE.AND UP0, UPT, UR5, 0x6, UPT ;  /* 0x000000060500788c */ /* 0x000fc8000bf05270 */
[----:B------:R-:W-:Y:S02]  /*1920*/  USEL UR6, URZ, 0x1, UP0 ;  /* 0x000000013f067887 */ /* 0x000fe40008000000 */
[----:B------:R-:W-:Y:S02]  /*1930*/  USEL UR5, UR5, URZ, UP0 ;  /* 0x0000003f05057287 */ /* 0x000fe40008000000 */
[----:B------:R-:W-:-:S06]  /*1940*/  ULOP3.LUT UR6, UR40, UR6, URZ, 0x3c, !UPT ;  /* 0x0000000628067292 */ /* 0x000fcc000f8e3c3f */
[----:B------:R-:W-:Y:S01]  /*1950*/  IMAD.U32 R5, RZ, RZ, UR6 ;  /* 0x00000006ff057e24 */ /* 0x000fe2000f8e00ff */
[----:B------:R-:W-:-:S06]  /*1960*/  UMOV UR6, UR42 ;  /* 0x0000002a00067c82 */ /* 0x000fcc0008000000 */
.L_x_25:
[----:B01----:R-:W-:Y:S05]  /*1970*/  @!P0 BRA `(.L_x_19) ;  /* 0x0000000000048947 */ /* 0x003fea0003800000 */
[----:B------:R-:W-:Y:S01]  /*1980*/  BPT.TRAP 0x1 ;  /* 0x000000040000795c */ /* 0x000fe20000300000 */
.L_x_19:
[----:B------:R-:W0:Y:S01]  /*1990*/  S2UR UR8, SR_CgaCtaId ;  /* 0x00000000000879c3 */ /* 0x000e220000008800 */
[----:B------:R-:W-:Y:S01]  /*19a0*/  UMOV UR7, 0x400 ;  /* 0x0000040000077882 */ /* 0x000fe20000000000 */
[----:B------:R-:W-:Y:S01]  /*19b0*/  SHF.L.U32 R3, R5, 0x1f, RZ ;  /* 0x0000001f05037819 */ /* 0x000fe200000006ff */
[----:B0-----:R-:W-:-:S04]  /*19c0*/  ULEA UR7, UR8, UR7, 0x18 ;  /* 0x0000000708077291 */ /* 0x001fc8000f8ec03f */
[----:B------:R-:W-:-:S09]  /*19d0*/  ULEA UR8, UR5, UR7, 0x3 ;  /* 0x0000000705087291 */ /* 0x000fd2000f8e183f */
[----:B------:R0:W1:Y:S01]  /*19e0*/  SYNCS.PHASECHK.TRANS64.TRYWAIT P1, [UR8], R3 ;  /* 0x00000003ff0075a7 */ /* 0x0000620008020148 */
[----:B------:R-:W-:Y:S05]  /*19f0*/  @!P0 BRA `(.L_x_20) ;  /* 0x0000000000048947 */ /* 0x000fea0003800000 */
[----:B------:R-:W-:Y:S01]  /*1a00*/  BPT.TRAP 0x1 ;  /* 0x000000040000795c */ /* 0x000fe20000300000 */
.L_x_20:
[----:B-1----:R-:W-:Y:S05]  /*1a10*/  @P1 BRA `(.L_x_21) ;  /* 0x0000000000081947 */ /* 0x002fea0003800000 */
[----:B------:R-:W1:Y:S02]  /*1a20*/  SYNCS.PHASECHK.TRANS64.TRYWAIT P1, [UR8], R3 ;  /* 0x00000003ff0075a7 */ /* 0x000e640008020148 */
[----:B-1----:R-:W-:Y:S05]  /*1a30*/  @!P1 BRA `(.L_x_22) ;  /* 0x0000004800209947 */ /* 0x002fea0003800000 */
.L_x_21:
[----:B------:R-:W-:Y:S01]  /*1a40*/  ULEA UR12, UR5, UR45, 0xb ;  /* 0x0000002d050c7291 */ /* 0x000fe2000f8e583f */
[----:B------:R-:W-:Y:S01]  /*1a50*/  WARPGROUP.ARRIVE ;  /* 0x00000000000079c5 */ /* 0x000fe20000000000 */
[----:B------:R-:W-:Y:S01]  /*1a60*/  ULEA UR13, UR5, UR4, 0xa ;  /* 0x00000004050d7291 */ /* 0x000fe2000f8e503f */
[----:B------:R-:W-:Y:S01]  /*1a70*/  UMOV UR9, 0x40000040 ;  /* 0x4000004000097882 */ /* 0x000fe20000000000 */
[----:B------:R-:W-:-:S03]  /*1a80*/  UMOV UR11, 0x40000040 ;  /* 0x40000040000b7882 */ /* 0x000fc60000000000 */
[----:B------:R-:W-:Y:S02]  /*1a90*/  UMOV UR8, UR12 ;  /* 0x0000000c00087c82 */ /* 0x000fe40008000000 */
[----:B------:R-:W-:Y:S02]  /*1aa0*/  UMOV UR10, UR13 ;  /* 0x0000000d000a7c82 */ /* 0x000fe40008000000 */
[----:B------:R-:W-:Y:S01]  /*1ab0*/  HGMMA.64x64x16.F32.BF16 R24, gdesc[UR8], R24, gsb0 ;  /* 0x00e00000081879f0 */ /* 0x000fe20008001818 */
[----:B------:R-:W-:Y:S02]  /*1ac0*/  UIADD3 UR8, UR12, 0x2, URZ ;  /* 0x000000020c087890 */ /* 0x000fe4000fffe03f */
[----:B------:R-:W-:Y:S01]  /*1ad0*/  UIADD3 UR10, UR13, 0x2, URZ ;  /* 0x000000020d0a7890 */ /* 0x000fe2000fffe03f */
[----:B------:R-:W-:Y:S01]  /*1ae0*/  UMOV UR9, 0x40000040 ;  /* 0x4000004000097882 */ /* 0x000fe20000000000 */
[----:B------:R-:W-:Y:S01]  /*1af0*/  UMOV UR11, 0x40000040 ;  /* 0x40000040000b7882 */ /* 0x000fe20000000000 */
[----:B------:R-:W-:-:S02]  /*1b00*/  WARPGROUP.DEPBAR.LE gsb0, 0x0 ;  /* 0x00008000000079c5 */ /* 0x000fc40000010000 */
        /* <DEDUP_REMOVED lines=46> */
[----:B------:R-:W-:Y:S01]  /*1df0*/  BPT.TRAP 0x1 ;  /* 0x000000040000795c */ /* 0x000fe20000300000 */
.L_x_23:
[----:B------:R-:W-:Y:S01]  /*1e00*/  ULEA UR7, UR6, UR7, 0x3 ;  /* 0x0000000706077291 */ /* 0x000fe2000f8e183f */
[----:B------:R-:W-:-:S03]  /*1e10*/  ISETP.GT.U32.AND P1, PT, R18, 0x1, PT ;  /* 0x000000011200780c */ /* 0x000fc60003f24070 */
[----:B------:R-:W-:-:S04]  /*1e20*/  UIADD3 UR7, UR7, 0x30, URZ ;  /* 0x0000003007077890 */ /* 0x000fc8000fffe03f */
[----:B------:R-:W-:-:S09]  /*1e30*/  UPRMT UR7, URZ, 0x654, UR7 ;  /* 0x000006543f077896 */ /* 0x000fd20008000007 */
[----:B------:R-:W-:Y:S01]  /*1e40*/  SYNCS.ARRIVE.TRANS64.RED.A1T0 RZ, [UR7], RZ ;  /* 0x000000ffffff79a7 */ /* 0x000fe20008100407 */
[----:B------:R-:W-:Y:S05]  /*1e50*/  @P1 BRA `(.L_x_24) ;  /* 0x0000000000041947 */ /* 0x000fea0003800000 */
[----:B------:R-:W-:Y:S01]  /*1e60*/  BPT.TRAP 0x1 ;  /* 0x000000040000795c */ /* 0x000fe20000300000 */
.L_x_24:
[----:B------:R-:W-:Y:S01]  /*1e70*/  UIADD3 UR5, UR5, 0x1, URZ ;  /* 0x0000000105057890 */ /* 0x000fe2000fffe03f */
[C---:B------:R-:W-:Y:S01]  /*1e80*/  ISETP.GT.AND P1, PT, R0.reuse, 0x1, PT ;  /* 0x000000010000780c */ /* 0x040fe20003f24270 */
[----:B------:R-:W-:Y:S01]  /*1e90*/  UIADD3 UR6, UR6, 0x1, URZ ;  /* 0x0000000106067890 */ /* 0x000fe2000fffe03f */
[----:B------:R-:W-:Y:S01]  /*1ea0*/  VIADD R0, R0, 0xffffffff ;  /* 0xffffffff00007836 */ /* 0x000fe20000000000 */
[----:B------:R-:W-:Y:S02]  /*1eb0*/  UISETP.NE.AND UP0, UPT, UR5, 0x6, UPT ;  /* 0x000000060500788c */ /* 0x000fe4000bf05270 */
[----:B------:R-:W-:Y:S02]  /*1ec0*/  UISETP.NE.AND UP1, UPT, UR6, 0x6, UPT ;  /* 0x000000060600788c */ /* 0x000fe4000bf25270 */
[----:B------:R-:W-:Y:S02]  /*1ed0*/  USEL UR7, URZ, 0x1, UP0 ;  /* 0x000000013f077887 */ /* 0x000fe40008000000 */
[----:B------:R-:W-:-:S02]  /*1ee0*/  USEL UR5, UR5, URZ, UP0 ;  /* 0x0000003f05057287 */ /* 0x000fc40008000000 */
[----:B------:R-:W-:Y:S02]  /*1ef0*/  USEL UR6, UR6, URZ, UP1 ;  /* 0x0000003f06067287 */ /* 0x000fe40008800000 */
[----:B------:R-:W-:Y:S01]  /*1f00*/  LOP3.LUT R5, R5, UR7, RZ, 0x3c, !PT ;  /* 0x0000000705057c12 */ /* 0x000fe2000f8e3cff */
[----:B------:R-:W-:Y:S09]  /*1f10*/  @P1 BRA `(.L_x_25) ;  /* 0xfffffff800941947 */ /* 0x000ff2000383ffff */
.L_x_18:
[----:B01----:R-:W0:Y:S02]  /*1f20*/  LDC R0, c[0x0][0x28c] ;  /* 0x0000a300ff007b82 */ /* 0x003e240000000800 */
[----:B0-----:R-:W-:-:S13]  /*1f30*/  ISETP.GE.AND P1, PT, R0, 0x1, PT ;  /* 0x000000010000780c */ /* 0x001fda0003f26270 */
[----:B------:R-:W-:Y:S05]  /*1f40*/  @!P1 BRA `(.L_x_26) ;  /* 0x0000000000409947 */ /* 0x000fea0003800000 */
[----:B------:R-:W-:Y:S05]  /*1f50*/  @!P0 BRA `(.L_x_27) ;  /* 0x0000000000048947 */ /* 0x000fea0003800000 */
[----:B------:R-:W-:Y:S01]  /*1f60*/  BPT.TRAP 0x1 ;  /* 0x000000040000795c */ /* 0x000fe20000300000 */
.L_x_27:
[----:B------:R-:W0:Y:S01]  /*1f70*/  S2UR UR7, SR_CgaCtaId ;  /* 0x00000000000779c3 */ /* 0x000e220000008800 */
[----:B------:R-:W-:Y:S01]  /*1f80*/  UIADD3 UR6, UR44, UR42, URZ ;  /* 0x0000002a2c067290 */ /* 0x000fe2000fffe03f */
[----:B------:R-:W-:-:S03]  /*1f90*/  ISETP.GT.U32.AND P0, PT, R18, 0x1, PT ;  /* 0x000000011200780c */ /* 0x000fc60003f04070 */
[----:B------:R-:W-:-:S04]  /*1fa0*/  UIMAD.WIDE.U32 UR4, UR6, -0x55555555, URZ ;  /* 0xaaaaaaab060478a5 */ /* 0x000fc8000f8e003f */
[----:B------:R-:W-:-:S03]  /*1fb0*/  USHF.R.U32.HI UR4, URZ, 0x2, UR5 ;  /* 0x000000023f047899 */ /* 0x000fc60008011605 */
[----:B------:R-:W-:Y:S01]  /*1fc0*/  UMOV UR5, 0x400 ;  /* 0x0000040000057882 */ /* 0x000fe20000000000 */
[----:B------:R-:W-:Y:S02]  /*1fd0*/  UIMAD UR6, UR4, -0x6, UR6 ;  /* 0xfffffffa040678a4 */ /* 0x000fe4000f8e0206 */
[----:B0-----:R-:W-:-:S04]  /*1fe0*/  ULEA UR5, UR7, UR5, 0x18 ;  /* 0x0000000507057291 */ /* 0x001fc8000f8ec03f */
[----:B------:R-:W-:-:S04]  /*1ff0*/  ULEA UR6, UR6, UR5, 0x3 ;  /* 0x0000000506067291 */ /* 0x000fc8000f8e183f */
[----:B------:R-:W-:-:S04]  /*2000*/  UIADD3 UR6, UR6, 0x30, URZ ;  /* 0x0000003006067890 */ /* 0x000fc8000fffe03f */
[----:B------:R-:W-:-:S09]  /*2010*/  UPRMT UR6, URZ, 0x654, UR6 ;  /* 0x000006543f067896 */ /* 0x000fd20008000006 */
[----:B------:R-:W-:Y:S01]  /*2020*/  SYNCS.ARRIVE.TRANS64.RED.A1T0 RZ, [UR6], RZ ;  /* 0x000000ffffff79a7 */ /* 0x000fe20008100406 */
[----:B------:R-:W-:Y:S05]  /*2030*/  @P0 BRA `(.L_x_26) ;  /* 0x0000000000040947 */ /* 0x000fea0003800000 */
[----:B------:R-:W-:Y:S01]  /*2040*/  BPT.TRAP 0x1 ;  /* 0x000000040000795c */ /* 0x000fe20000300000 */
.L_x_26:
[----:B------:R-:W-:Y:S01]  /*2050*/  IMAD.SHL.U32 R3, R68, 0x40, RZ ;  /* 0x0000004044037824 */ /* 0x000fe200078e00ff */
[----:B------:R-:W-:Y:S01]  /*2060*/  UIADD3 UR42, UR43, UR42, URZ ;  /* 0x0000002a2b2a7290 */ /* 0x000fe2000fffe03f */
[----:B------:R-:W-:Y:S01]  /*2070*/  SHF.R.S32.HI R9, RZ, 0x1f, R67 ;  /* 0x0000001fff097819 */ /* 0x000fe20000011443 */
[----:B------:R-:W-:Y:S01]  /*2080*/  UISETP.GE.U32.AND UP1, UPT, UR43, 0x6, UPT ;  /* 0x000000062b00788c */ /* 0x000fe2000bf26070 */
[----:B------:R-:W-:Y:S01]  /*2090*/  IMAD.SHL.U32 R6, R69, 0x80, RZ ;  /* 0x0000008045067824 */ /* 0x000fe200078e00ff */
[----:B------:R-:W-:Y:S01]  /*20a0*/  ULDC UR7, c[0x0][0x288] ;  /* 0x0000a20000077ab9 */ /* 0x000fe20000000800 */
[C---:B------:R-:W-:Y:S01]  /*20b0*/  LOP3.LUT R10, R3.reuse, 0x6, R61, 0xf8, !PT ;  /* 0x00000006030a7812 */ /* 0x040fe200078ef83d */
[----:B------:R-:W-:Y:S01]  /*20c0*/  UISETP.GT.U32.AND UP0, UPT, UR42, 0x5, UPT ;  /* 0x000000052a00788c */ /* 0x000fe2000bf04070 */
[----:B------:R-:W-:Y:S01]  /*20d0*/  ISETP.GE.AND P0, PT, R3, UR7, PT ;  /* 0x0000000703007c0c */ /* 0x000fe2000bf06270 */
[----:B------:R-:W-:Y:S01]  /*20e0*/  ULDC.64 UR4, c[0x0][0x5d0] ;  /* 0x0001740000047ab9 */ /* 0x000fe20000000a00 */
[--C-:B------:R-:W-:Y:S01]  /*20f0*/  SHF.R.S32.HI R11, RZ, 0x1f, R10.reuse ;  /* 0x0000001fff0b7819 */ /* 0x100fe2000001140a */
[----:B------:R-:W-:Y:S01]  /*2100*/  ULDC UR10, c[0x0][0x284] ;  /* 0x0000a100000a7ab9 */ /* 0x000fe20000000800 */
[----:B------:R-:W-:Y:S01]  /*2110*/  IMAD R0, R9, UR4, RZ ;  /* 0x0000000409007c24 */ /* 0x000fe2000f8e02ff */
[----:B------:R-:W-:Y:S01]  /*2120*/  UISETP.LT.U32.AND UP0, UPT, UR43, 0x6, UP0 ;  /* 0x000000062b00788c */ /* 0x000fe20008701070 */
[----:B------:R-:W-:Y:S01]  /*2130*/  ISETP.GE.OR P0, PT, R6, UR10, P0 ;  /* 0x0000000a06007c0c */ /* 0x000fe20008706670 */
[----:B------:R-:W-:Y:S01]  /*2140*/  IMAD.WIDE.U32 R4, R67, UR4, R10 ;  /* 0x0000000443047c25 */ /* 0x000fe2000f8e000a */
[----:B------:R-:W-:Y:S01]  /*2150*/  ULDC.64 UR8, c[0x0][0x5c8] ;  /* 0x0001720000087ab9 */ /* 0x000fe20000000a00 */
[----:B------:R-:W-:-:S02]  /*2160*/  USEL UR6, URZ, 0x1, !UP0 ;  /* 0x000000013f067887 */ /* 0x000fc4000c000000 */
[----:B------:R-:W-:Y:S01]  /*2170*/  IMAD R7, R67, UR5, R0 ;  /* 0x0000000543077c24 */ /* 0x000fe2000f8e0200 */
[----:B------:R-:W-:Y:S01]  /*2180*/  @UP1 UIMAD.WIDE.U32 UR4, UR42, -0x55555555, URZ ;  /* 0xaaaaaaab2a0418a5 */ /* 0x000fe2000f8e003f */
[----:B------:R-:W-:Y:S01]  /*2190*/  IMAD.WIDE R68, R69, 0x80, R22 ;  /* 0x0000008045447825 */ /* 0x000fe200078e0216 */
[----:B------:R-:W-:Y:S02]  /*21a0*/  ULOP3.LUT UR40, UR40, UR6, URZ, 0x3c, !UPT ;  /* 0x0000000628287292 */ /* 0x000fe4000f8e3c3f */
[----:B------:R-:W-:Y:S01]  /*21b0*/  @UP1 USHF.R.U32.HI UR4, URZ, 0x2, UR5 ;  /* 0x000000023f041899 */ /* 0x000fe20008011605 */
[----:B------:R-:W-:Y:S02]  /*21c0*/  IMAD.IADD R5, R5, 0x1, R7 ;  /* 0x0000000105057824 */ /* 0x000fe400078e0207 */
[----:B------:R-:W-:Y:S01]  /*21d0*/  IMAD R7, R69, UR8, RZ ;  /* 0x0000000845077c24 */ /* 0x000fe2000f8e02ff */
[----:B------:R-:W-:Y:S01]  /*21e0*/  @UP1 ULOP3.LUT UR40, UR40, 0x1, UR4, 0x78, !UPT ;  /* 0x0000000128281892 */ /* 0x000fe2000f8e7804 */
[----:B------:R-:W-:-:S04]  /*21f0*/  IMAD.WIDE.U32 R70, R68, UR8, R4 ;  /* 0x0000000844467c25 */ /* 0x000fc8000f8e0004 */
[----:B------:R-:W-:Y:S02]  /*2200*/  IMAD R7, R68, UR9, R7 ;  /* 0x0000000944077c24 */ /* 0x000fe4000f8e0207 */
[----:B------:R-:W-:Y:S01]  /*2210*/  IMAD.MOV.U32 R0, RZ, RZ, -0x1 ;  /* 0xffffffffff007424 */ /* 0x000fe200078e00ff */
[----:B------:R-:W-:Y:S06]  /*2220*/  @P0 BRA `(.L_x_28) ;  /* 0x00000020009c0947 */ /* 0x000fec0003800000 */
[----:B-----5:R-:W-:Y:S01]  /*2230*/  FSETP.NEU.AND P0, PT, R56, RZ, PT ;  /* 0x000000ff3800720b */ /* 0x020fe20003f0d000 */
[----:B------:R-:W-:Y:S01]  /*2240*/  IMAD.IADD R4, R60, 0x1, -R3 ;  /* 0x000000013c047824 */ /* 0x000fe200078e0a03 */
[----:B------:R-:W-:Y:S01]  /*2250*/  BSSY B0, `(.L_x_28) ;  /* 0x0000224000007945 */ /* 0x000fe20003800000 */
[----:B------:R-:W-:Y:S02]  /*2260*/  IMAD.IADD R3, R65, 0x1, -R6 ;  /* 0x0000000141037824 */ /* 0x000fe400078e0a06 */
[----:B------:R-:W-:Y:S01]  /*2270*/  IMAD.IADD R81, R71, 0x1, R7 ;  /* 0x0000000147517824 */ /* 0x000fe200078e0207 */
[----:B------:R-:W-:-:S04]  /*2280*/  ISETP.GT.AND P2, PT, R4, RZ, PT ;  /* 0x000000ff0400720c */ /* 0x000fc80003f44270 */
[----:B------:R-:W-:-:S03]  /*2290*/  ISETP.GT.AND P1, PT, R3, RZ, P2 ;  /* 0x000000ff0300720c */ /* 0x000fc60001724270 */
[----:B------:R-:W-:Y:S10]  /*22a0*/  @!P0 BRA `(.L_x_29) ;  /* 0x0000001400e88947 */ /* 0x000ff40003800000 */
[----:B------:R-:W0:Y:S01]  /*22b0*/  LDC.64 R74, c[0x0][0x5b8] ;  /* 0x00016e00ff4a7b82 */ /* 0x000e220000000a00 */
[----:B------:R-:W-:-:S07]  /*22c0*/  ULDC.64 UR4, c[0x0][0x5c0] ;  /* 0x0001700000047ab9 */ /* 0x000fce0000000a00 */
[----:B------:R-:W1:Y:S08]  /*22d0*/  LDC.64 R76, c[0x0][0x5b0] ;  /* 0x00016c00ff4c7b82 */ /* 0x000e700000000a00 */
[----:B------:R-:W2:Y:S01]  /*22e0*/  LDC.64 R78, c[0x0][0x5a8] ;  /* 0x00016a00ff4e7b82 */ /* 0x000ea20000000a00 */
[-C--:B0-----:R-:W-:Y:S02]  /*22f0*/  IMAD R6, R9, R74.reuse, RZ ;  /* 0x0000004a09067224 */ /* 0x081fe400078e02ff */
[----:B------:R-:W-:-:S04]  /*2300*/  IMAD.WIDE.U32 R72, R67, R74, R10 ;  /* 0x0000004a43487225 */ /* 0x000fc800078e000a */
[----:B------:R-:W-:Y:S02]  /*2310*/  IMAD R71, R67, R75, R6 ;  /* 0x0000004b43477224 */ /* 0x000fe400078e0206 */
[-C--:B-1----:R-:W-:Y:S02]  /*2320*/  IMAD R5, R69, R76.reuse, RZ ;  /* 0x0000004c45057224 */ /* 0x082fe400078e02ff */
[----:B------:R-:W-:Y:S02]  /*2330*/  IMAD.IADD R13, R73, 0x1, R71 ;  /* 0x00000001490d7824 */ /* 0x000fe400078e0247 */
[----:B------:R-:W-:Y:S02]  /*2340*/  IMAD.MOV.U32 R12, RZ, RZ, R72 ;  /* 0x000000ffff0c7224 */ /* 0x000fe400078e0048 */
[C---:B------:R-:W-:Y:S02]  /*2350*/  IMAD R75, R68.reuse, R77, R5 ;  /* 0x0000004d444b7224 */ /* 0x040fe400078e0205 */
[----:B------:R-:W-:-:S04]  /*2360*/  IMAD.WIDE.U32 R6, R68, R76, R12 ;  /* 0x0000004c44067225 */ /* 0x000fc800078e000c */
[----:B------:R-:W-:Y:S01]  /*2370*/  IMAD.IADD R5, R7, 0x1, R75 ;  /* 0x0000000107057824 */ /* 0x000fe200078e024b */
[----:B--2---:R-:W-:-:S04]  /*2380*/  LEA R14, P0, R6, R78, 0x1 ;  /* 0x0000004e060e7211 */ /* 0x004fc800078008ff */
[----:B------:R-:W-:-:S05]  /*2390*/  LEA.HI.X R15, R6, R79, R5, 0x1, P0 ;  /* 0x0000004f060f7211 */ /* 0x000fca00000f0c05 */
[----:B------:R0:W2:Y:S01]  /*23a0*/  @P1 LDG.E.LTC128B.U16 R5, desc[UR36][R14.64] ;  /* 0x000000240e051981 */ /* 0x0000a2000c1e1520 */
[----:B------:R-:W-:Y:S01]  /*23b0*/  LEA R8, P0, R70, UR4, 0x1 ;  /* 0x0000000446087c11 */ /* 0x000fe2000f8008ff */
[----:B------:R-:W-:Y:S01]  /*23c0*/  IMAD.WIDE.U32 R6, R68, R76, R10 ;  /* 0x0000004c44067225 */ /* 0x000fe200078e000a */
[----:B------:R-:W-:Y:S03]  /*23d0*/  BSSY B1, `(.L_x_30) ;  /* 0x0000012000017945 */ /* 0x000fe60003800000 */
[----:B------:R-:W-:Y:S02]  /*23e0*/  IMAD.IADD R7, R75, 0x1, R7 ;  /* 0x000000014b077824 */ /* 0x000fe400078e0207 */
[----:B------:R-:W-:Y:S01]  /*23f0*/  IMAD.WIDE.U32 R20, R67, R74, R6 ;  /* 0x0000004a43147225 */ /* 0x000fe200078e0006 */
[----:B0-----:R-:W-:-:S03]  /*2400*/  SHF.L.U64.HI R15, R76, 0x3, R77 ;  /* 0x000000034c0f7819 */ /* 0x001fc6000001024d */
[----:B------:R-:W-:Y:S01]  /*2410*/  IMAD.IADD R7, R71, 0x1, R21 ;  /* 0x0000000147077824 */ /* 0x000fe200078e0215 */
[----:B------:R-:W-:Y:S01]  /*2420*/  LEA R6, P4, R20, R78, 0x1 ;  /* 0x0000004e14067211 */ /* 0x000fe200078808ff */
[----:B------:R-:W-:-:S03]  /*2430*/  IMAD.SHL.U32 R14, R76, 0x8, RZ ;  /* 0x000000084c0e7824 */ /* 0x000fc600078e00ff */
[----:B------:R-:W-:Y:S01]  /*2440*/  LEA.HI.X R7, R20, R79, R7, 0x1, P4 ;  /* 0x0000004f14077211 */ /* 0x000fe200020f0c07 */
[----:B--2---:R-:W-:-:S04]  /*2450*/  IMAD.U32 R9, R5, 0x10000, RZ ;  /* 0x0001000005097824 */ /* 0x004fc800078e00ff */
[----:B------:R-:W-:-:S04]  /*2460*/  FMUL R9, R9, R56 ;  /* 0x0000003809097220 */ /* 0x000fc80000400000 */
[----:B------:R-:W-:Y:S01]  /*2470*/  FFMA R24, R24, R19, R9 ;  /* 0x0000001318187223 */ /* 0x000fe20000000009 */
[----:B------:R-:W-:Y:S02]  /*2480*/  LEA.HI.X R9, R70, UR5, R81, 0x1, P0 ;  /* 0x0000000546097c11 */ /* 0x000fe400080f0c51 */
[----:B------:R-:W-:Y:S02]  /*2490*/  ISETP.GT.AND P0, PT, R4, 0x1, PT ;  /* 0x000000010400780c */ /* 0x000fe40003f04270 */
[----:B------:R-:W-:Y:S02]  /*24a0*/  F2FP.BF16.F32.PACK_AB R24, RZ, R24 ;  /* 0x00000018ff18723e */ /* 0x000fe400000010ff */
[----:B------:R-:W-:-:S03]  /*24b0*/  ISETP.GT.AND P3, PT, R3, RZ, P0 ;  /* 0x000000ff0300720c */ /* 0x000fc60000764270 */
[----:B------:R0:W-:Y:S10]  /*24c0*/  @P1 STG.E.U16 desc[UR36][R8.64], R24 ;  /* 0x0000001808001986 */ /* 0x0001f4000c101524 */
[----:B------:R-:W-:Y:S05]  /*24d0*/  @!P3 BRA `(.L_x_31) ;  /* 0x000000000004b947 */ /* 0x000fea0003800000 */
[----:B------:R1:W5:Y:S02]  /*24e0*/  LDG.E.LTC128B.U16 R5, desc[UR36][R6.64+0x2] ;  /* 0x0000022406057981 */ /* 0x000364000c1e1520 */
.L_x_31:
[----:B------:R-:W-:Y:S05]  /*24f0*/  BSYNC B1 ;  /* 0x0000000000017941 */ /* 0x000fea0003800000 */
.L_x_30:
[----:B-----5:R-:W-:Y:S01]  /*2500*/  IMAD.U32 R69, R5, 0x10000, RZ ;  /* 0x0001000005457824 */ /* 0x020fe200078e00ff */
[----:B------:R-:W-:Y:S01]  /*2510*/  ISETP.GT.AND P2, PT, R3, 0x8, P2 ;  /* 0x000000080300780c */ /* 0x000fe20001744270 */
[----:B------:R-:W-:Y:S01]  /*2520*/  IMAD.WIDE.U32 R20, R68, R76, R14 ;  /* 0x0000004c44147225 */ /* 0x000fe200078e000e */
[----:B0-----:R-:W-:-:S03]  /*2530*/  PRMT R24, R5, 0x7610, R24 ;  /* 0x0000761005187816 */ /* 0x001fc60000000018 */
[----:B------:R-:W-:Y:S01]  /*2540*/  FMUL R12, R69, R56 ;  /* 0x00000038450c7220 */ /* 0x000fe20000400000 */
[----:B------:R-:W-:Y:S01]  /*2550*/  IMAD.IADD R75, R75, 0x1, R21 ;  /* 0x000000014b4b7824 */ /* 0x000fe200078e0215 */
[----:B------:R-:W-:Y:S02]  /*2560*/  IADD3 R72, P1, R72, R20, RZ ;  /* 0x0000001448487210 */ /* 0x000fe40007f3e0ff */
[----:B------:R-:W-:-:S03]  /*2570*/  FFMA R12, R25, R19, R12 ;  /* 0x00000013190c7223 */ /* 0x000fc6000000000c */
[----:B------:R-:W-:Y:S02]  /*2580*/  IMAD.X R13, R75, 0x1, R13, P1 ;  /* 0x000000014b0d7824 */ /* 0x000fe400008e060d */
[----:B------:R-:W-:Y:S02]  /*2590*/  F2FP.BF16.F32.PACK_AB R12, RZ, R12 ;  /* 0x0000000cff0c723e */ /* 0x000fe400000010ff */
[----:B------:R-:W-:Y:S02]  /*25a0*/  LEA R14, P1, R72, R78, 0x1 ;  /* 0x0000004e480e7211 */ /* 0x000fe400078208ff */
[----:B------:R-:W-:Y:S02]  /*25b0*/  PRMT R21, R12, 0x7610, R21 ;  /* 0x000076100c157816 */ /* 0x000fe40000000015 */
[----:B------:R-:W-:-:S03]  /*25c0*/  LEA.HI.X R15, R72, R79, R13, 0x1, P1 ;  /* 0x0000004f480f7211 */ /* 0x000fc600008f0c0d */
[----:B------:R0:W-:Y:S04]  /*25d0*/  @P3 STG.E.U16 desc[UR36][R8.64+0x2], R21 ;  /* 0x0000021508003986 */ /* 0x0001e8000c101524 */
[----:B------:R-:W2:Y:S01]  /*25e0*/  @P2 LDG.E.LTC128B.U16 R24, desc[UR36][R14.64] ;  /* 0x000000240e182981 */ /* 0x000ea2000c1e1520 */
[----:B------:R-:W-:Y:S01]  /*25f0*/  IADD3 R20, P1, R10, R20, RZ ;  /* 0x000000140a147210 */ /* 0x000fe20007f3e0ff */
[----:B------:R-:W-:Y:S01]  /*2600*/  BSSY B1, `(.L_x_32) ;  /* 0x0000011000017945 */ /* 0x000fe20003800000 */
[----:B------:R-:W-:Y:S02]  /*2610*/  SHF.L.U64.HI R13, R57, 0x1, R58 ;  /* 0x00000001390d7819 */ /* 0x000fe4000001023a */
[----:B------:R-:W-:Y:S01]  /*2620*/  ISETP.GT.AND P0, PT, R3, 0x8, P0 ;  /* 0x000000080300780c */ /* 0x000fe20000704270 */
[----:B0-----:R-:W-:Y:S01]  /*2630*/  IMAD.X R21, R11, 0x1, R75, P1 ;  /* 0x000000010b157824 */ /* 0x001fe200008e064b */
[----:B------:R-:W-:Y:S01]  /*2640*/  LEA R12, P1, R57, R8, 0x1 ;  /* 0x00000008390c7211 */ /* 0x000fe200078208ff */
[----:B------:R-:W-:-:S04]  /*2650*/  IMAD.WIDE.U32 R20, R67, R74, R20 ;  /* 0x0000004a43147225 */ /* 0x000fc800078e0014 */
[----:B------:R-:W-:Y:S01]  /*2660*/  IMAD.X R13, R13, 0x1, R9, P1 ;  /* 0x000000010d0d7824 */ /* 0x000fe200008e0609 */
[----:B------:R-:W-:Y:S01]  /*2670*/  LEA R10, P3, R20, R78, 0x1 ;  /* 0x0000004e140a7211 */ /* 0x000fe200078608ff */
[----:B------:R-:W-:-:S05]  /*2680*/  IMAD.IADD R11, R71, 0x1, R21 ;  /* 0x00000001470b7824 */ /* 0x000fca00078e0215 */
[----:B------:R-:W-:Y:S01]  /*2690*/  LEA.HI.X R11, R20, R79, R11, 0x1, P3 ;  /* 0x0000004f140b7211 */ /* 0x000fe200018f0c0b */
[----:B--2---:R-:W-:-:S04]  /*26a0*/  IMAD.U32 R5, R24, 0x10000, RZ ;  /* 0x0001000018057824 */ /* 0x004fc800078e00ff */
[----:B------:R-:W-:-:S04]  /*26b0*/  FMUL R5, R5, R56 ;  /* 0x0000003805057220 */ /* 0x000fc80000400000 */
[----:B------:R-:W-:-:S05]  /*26c0*/  FFMA R5, R26, R19, R5 ;  /* 0x000000131a057223 */ /* 0x000fca0000000005 */
[----:B------:R-:W-:-:S05]  /*26d0*/  F2FP.BF16.F32.PACK_AB R5, RZ, R5 ;  /* 0x00000005ff05723e */ /* 0x000fca00000010ff */
[----:B------:R0:W-:Y:S01]  /*26e0*/  @P2 STG.E.U16 desc[UR36][R12.64], R5 ;  /* 0x000000050c002986 */ /* 0x0001e2000c101524 */
[----:B------:R-:W-:Y:S05]  /*26f0*/  @!P0 BRA `(.L_x_33) ;  /* 0x0000000000048947 */ /* 0x000fea0003800000 */
[----:B------:R2:W5:Y:S02]  /*2700*/  LDG.E.LTC128B.U16 R24, desc[UR36][R10.64+0x2] ;  /* 0x000002240a187981 */ /* 0x000564000c1e1520 */
.L_x_33:
[----:B------:R-:W-:Y:S05]  /*2710*/  BSYNC B1 ;  /* 0x0000000000017941 */ /* 0x000fea0003800000 */
.L_x_32:
[----:B0----5:R-:W-:Y:S01]  /*2720*/  IMAD.U32 R5, R24, 0x10000, RZ ;  /* 0x0001000018057824 */ /* 0x021fe200078e00ff */
[----:B------:R-:W-:Y:S01]  /*2730*/  ISETP.GT.AND P1, PT, R4, 0x8, PT ;  /* 0x000000080400780c */ /* 0x000fe20003f24270 */
[----:B------:R-:W-:Y:S02]  /*2740*/  BSSY B1, `(.L_x_34) ;  /* 0x0000008000017945 */ /* 0x000fe40003800000 */
[----:B------:R-:W-:Y:S01]  /*2750*/  FMUL R14, R5, R56 ;  /* 0x00000038050e7220 */ /* 0x000fe20000400000 */
[----:B------:R-:W-:-:S03]  /*2760*/  ISETP.GT.AND P2, PT, R3, RZ, P1 ;  /* 0x000000ff0300720c */ /* 0x000fc60000f44270 */
[----:B------:R-:W-:-:S05]  /*2770*/  FFMA R14, R27, R19, R14 ;  /* 0x000000131b0e7223 */ /* 0x000fca000000000e */
[----:B------:R-:W-:-:S05]  /*2780*/  F2FP.BF16.F32.PACK_AB R14, RZ, R14 ;  /* 0x0000000eff0e723e */ /* 0x000fca00000010ff */
[----:B------:R0:W-:Y:S01]  /*2790*/  @P0 STG.E.U16 desc[UR36][R12.64+0x2], R14 ;  /* 0x0000020e0c000986 */ /* 0x0001e2000c101524 */
[----:B------:R-:W-:Y:S05]  /*27a0*/  @!P2 BRA `(.L_x_35) ;  /* 0x000000000004a947 */ /* 0x000fea0003800000 */
[----:B------:R3:W5:Y:S02]  /*27b0*/  LDG.E.LTC128B.U16 R24, desc[UR36][R6.64+0x10] ;  /* 0x0000102406187981 */ /* 0x000764000c1e1520 */
.L_x_35:
[----:B------:R-:W-:Y:S05]  /*27c0*/  BSYNC B1 ;  /* 0x0000000000017941 */ /* 0x000fea0003800000 */
.L_x_34:
[----:B-----5:R-:W-:Y:S01]  /*27d0*/  IMAD.U32 R5, R24, 0x10000, RZ ;  /* 0x0001000018057824 */ /* 0x020fe200078e00ff */
        /* <DEDUP_REMOVED lines=9> */
.L_x_37:
[----:B------:R-:W-:Y:S05]  /*2870*/  BSYNC B1 ;  /* 0x0000000000017941 */ /* 0x000fea0003800000 */
.L_x_36:
[----:B----45:R-:W-:Y:S01]  /*2880*/  IMAD.U32 R5, R24, 0x10000, RZ ;  /* 0x0001000018057824 */ /* 0x030fe200078e00ff */
[----:B------:R-:W-:Y:S01]  /*2890*/  ISETP.GT.AND P1, PT, R3, 0x8, P1 ;  /* 0x000000080300780c */ /* 0x000fe20000f24270 */
[----:B------:R-:W-:Y:S02]  /*28a0*/  BSSY B1, `(.L_x_38) ;  /* 0x0000007000017945 */ /* 0x000fe40003800000 */
[----:B0-----:R-:W-:-:S04]  /*28b0*/  FMUL R14, R5, R56 ;  /* 0x00000038050e7220 */ /* 0x001fc80000400000 */
[----:B------:R-:W-:-:S05]  /*28c0*/  FFMA R14, R29, R19, R14 ;  /* 0x000000131d0e7223 */ /* 0x000fca000000000e */
[----:B------:R-:W-:-:S05]  /*28d0*/  F2FP.BF16.F32.PACK_AB R14, RZ, R14 ;  /* 0x0000000eff0e723e */ /* 0x000fca00000010ff */
[----:B------:R0:W-:Y:S01]  /*28e0*/  @P3 STG.E.U16 desc[UR36][R8.64+0x12], R14 ;  /* 0x0000120e08003986 */ /* 0x0001e2000c101524 */
[----:B------:R-:W-:Y:S05]  /*28f0*/  @!P1 BRA `(.L_x_39) ;  /* 0x0000000000049947 */ /* 0x000fea0003800000 */
[----:B------:R4:W5:Y:S02]  /*2900*/  LDG.E.LTC128B.U16 R24, desc[UR36][R10.64+0x10] ;  /* 0x000010240a187981 */ /* 0x000964000c1e1520 */
.L_x_39:
[----:B------:R-:W-:Y:S05]  /*2910*/  BSYNC B1 ;  /* 0x0000000000017941 */ /* 0x000fea0003800000 */
.L_x_38:
[----:B-----5:R-:W-:Y:S01]  /*2920*/  IMAD.U32 R5, R24, 0x10000, RZ ;  /* 0x0001000018057824 */ /* 0x020fe200078e00ff */
[----:B------:R-:W-:Y:S01]  /*2930*/  ISETP.GT.AND P0, PT, R3, 0x8, P0 ;  /* 0x000000080300780c */ /* 0x000fe20000704270 */
[----:B------:R-:W-:Y:S02]  /*2940*/  BSSY B1, `(.L_x_40) ;  /* 0x0000007000017945 */ /* 0x000fe40003800000 */
[----:B------:R-:W-:-:S04]  /*2950*/  FMUL R5, R5, R56 ;  /* 0x0000003805057220 */ /* 0x000fc80000400000 */
[----:B------:R-:W-:-:S05]  /*2960*/  FFMA R5, R30, R19, R5 ;  /* 0x000000131e057223 */ /* 0x000fca0000000005 */
[----:B------:R-:W-:-:S05]  /*2970*/  F2FP.BF16.F32.PACK_AB R5, RZ, R5 ;  /* 0x00000005ff05723e */ /* 0x000fca00000010ff */
[----:B------:R0:W-:Y:S01]  /*2980*/  @P1 STG.E.U16 desc[UR36][R12.64+0x10], R5 ;  /* 0x000010050c001986 */ /* 0x0001e2000c101524 */
[----:B------:R-:W-:Y:S05]  /*2990*/  @!P0 BRA `(.L_x_41) ;  /* 0x0000000000048947 */ /* 0x000fea0003800000 */
[----:B------:R0:W5:Y:S02]  /*29a0*/  LDG.E.LTC128B.U16 R24, desc[UR36][R10.64+0x12] ;  /* 0x000012240a187981 */ /* 0x000164000c1e1520 */
.L_x_41:
[----:B------:R-:W-:Y:S05]  /*29b0*/  BSYNC B1 ;  /* 0x0000000000017941 */ /* 0x000fea0003800000 */
.L_x_40:
        /* <DEDUP_REMOVED lines=10> */
.L_x_43:
[----:B------:R-:W-:Y:S05]  /*2a60*/  BSYNC B1 ;  /* 0x0000000000017941 */ /* 0x000fea0003800000 */
.L_x_42:
        /* <DEDUP_REMOVED lines=10> */
.L_x_45:
[----:B------:R-:W-:Y:S05]  /*2b10*/  BSYNC B1 ;  /* 0x0000000000017941 */ /* 0x000fea0003800000 */
.L_x_44:
[----:B0----5:R-:W-:Y:S01]  /*2b20*/  IMAD.U32 R5, R24, 0x10000, RZ ;  /* 0x0001000018057824 */ /* 0x021fe200078e00ff */
        /* <DEDUP_REMOVED lines=8> */
.L_x_47:
[----:B------:R-:W-:Y:S05]  /*2bb0*/  BSYNC B1 ;  /* 0x0000000000017941 */ /* 0x000fea0003800000 */
.L_x_46:
        /* <DEDUP_REMOVED lines=9> */
.L_x_49:
[----:B------:R-:W-:Y:S05]  /*2c50*/  BSYNC B1 ;  /* 0x0000000000017941 */ /* 0x000fea0003800000 */
.L_x_48:
        /* <DEDUP_REMOVED lines=10> */
.L_x_51:
[----:B------:R-:W-:Y:S05]  /*2d00*/  BSYNC B1 ;  /* 0x0000000000017941 */ /* 0x000fea0003800000 */
.L_x_50:
        /* <DEDUP_REMOVED lines=10> */
.L_x_53:
[----:B------:R-:W-:Y:S05]  /*2db0*/  BSYNC B1 ;  /* 0x0000000000017941 */ /* 0x000fea0003800000 */
.L_x_52:
        /* <DEDUP_REMOVED lines=9> */
.L_x_55:
[----:B------:R-:W-:Y:S05]  /*2e50*/  BSYNC B1 ;  /* 0x0000000000017941 */ /* 0x000fea0003800000 */
.L_x_54:
        /* <DEDUP_REMOVED lines=9> */
.L_x_57:
[----:B------:R-:W-:Y:S05]  /*2ef0*/  BSYNC B1 ;  /* 0x0000000000017941 */ /* 0x000fea0003800000 */
.L_x_56:
        /* <DEDUP_REMOVED lines=10> */
.L_x_59:
[----:B------:R-:W-:Y:S05]  /*2fa0*/  BSYNC B1 ;  /* 0x0000000000017941 */ /* 0x000fea0003800000 */
.L_x_58:
        /* <DEDUP_REMOVED lines=10> */
.L_x_61:
[----:B------:R-:W-:Y:S05]  /*3050*/  BSYNC B1 ;  /* 0x0000000000017941 */ /* 0x000fea0003800000 */
.L_x_60:
        /* <DEDUP_REMOVED lines=9> */
.L_x_63:
[----:B------:R-:W-:Y:S05]  /*30f0*/  BSYNC B1 ;  /* 0x0000000000017941 */ /* 0x000fea0003800000 */
.L_x_62:
        /* <DEDUP_REMOVED lines=9> */
.L_x_65:
[----:B------:R-:W-:Y:S05]  /*3190*/  BSYNC B1 ;  /* 0x0000000000017941 */ /* 0x000fea0003800000 */
.L_x_64:
        /* <DEDUP_REMOVED lines=10> */
.L_x_67:
[----:B------:R-:W-:Y:S05]  /*3240*/  BSYNC B1 ;  /* 0x0000000000017941 */ /* 0x000fea0003800000 */
.L_x_66:
        /* <DEDUP_REMOVED lines=10> */
.L_x_69:
[----:B------:R-:W-:Y:S05]  /*32f0*/  BSYNC B1 ;  /* 0x0000000000017941 */ /* 0x000fea0003800000 */
.L_x_68:
        /* <DEDUP_REMOVED lines=9> */
.L_x_71:
[----:B------:R-:W-:Y:S05]  /*3390*/  BSYNC B1 ;  /* 0x0000000000017941 */ /* 0x000fea0003800000 */
.L_x_70:
        /* <DEDUP_REMOVED lines=9> */
.L_x_73:
[----:B------:R-:W-:Y:S05]  /*3430*/  BSYNC B1 ;  /* 0x0000000000017941 */ /* 0x000fea0003800000 */
.L_x_72:
        /* <DEDUP_REMOVED lines=10> */
.L_x_75:
[----:B------:R-:W-:Y:S05]  /*34e0*/  BSYNC B1 ;  /* 0x0000000000017941 */ /* 0x000fea0003800000 */
.L_x_74:
        /* <DEDUP_REMOVED lines=10> */
.L_x_77:
[----:B------:R-:W-:Y:S05]  /*3590*/  BSYNC B1 ;  /* 0x0000000000017941 */ /* 0x000fea0003800000 */
.L_x_76:
        /* <DEDUP_REMOVED lines=9> */
.L_x_79:
[----:B------:R-:W-:Y:S05]  /*3630*/  BSYNC B1 ;  /* 0x0000000000017941 */ /* 0x000fea0003800000 */
.L_x_78:
        /* <DEDUP_REMOVED lines=9> */
.L_x_81:
[----:B------:R-:W-:Y:S05]  /*36d0*/  BSYNC B1 ;  /* 0x0000000000017941 */ /* 0x000fea0003800000 */
.L_x_80:
        /* <DEDUP_REMOVED lines=10> */
.L_x_83:
[----:B------:R-:W-:Y:S05]  /*3780*/  BSYNC B1 ;  /* 0x0000000000017941 */ /* 0x000fea0003800000 */
.L_x_82:
[----:B-----5:R-:W-:Y:S01]  /*3790*/  IMAD.U32 R5, R24, 0x10000, RZ ;  /* 0x0001000018057824 */ /* 0x020fe200078e00ff */
[----:B------:R-:W-:Y:S01]  /*37a0*/  ISETP.GT.AND P0, PT, R4, 0x39, PT ;  /* 0x000000390400780c */ /* 0x000fe20003f04270 */
[----:B------:R-:W-:Y:S01]  /*37b0*/  @P2 IMAD.MOV.U32 R4, RZ, RZ, R8 ;  /* 0x000000ffff042224 */ /* 0x000fe200078e0008 */
[----:B------:R-:W-:Y:S01]  /*37c0*/  BSSY B1, `(.L_x_84) ;  /* 0x000000a000017945 */ /* 0x000fe20003800000 */
[----:B------:R-:W-:Y:S01]  /*37d0*/  FMUL R5, R5, R56 ;  /* 0x0000003805057220 */ /* 0x000fe20000400000 */
[----:B------:R-:W-:-:S03]  /*37e0*/  ISETP.GT.AND P3, PT, R3, RZ, P0 ;  /* 0x000000ff0300720c */ /* 0x000fc60000764270 */
[----:B------:R-:W-:-:S05]  /*37f0*/  FFMA R5, R52, R19, R5 ;  /* 0x0000001334057223 */ /* 0x000fca0000000005 */
[----:B------:R-:W-:-:S04]  /*3800*/  F2FP.BF16.F32.PACK_AB R5, RZ, R5 ;  /* 0x00000005ff05723e */ /* 0x000fc800000010ff */
[----:B0-----:R-:W-:Y:S01]  /*3810*/  PRMT R14, R5, 0x7610, R14 ;  /* 0x00007610050e7816 */ /* 0x001fe2000000000e */
[----:B------:R-:W-:-:S05]  /*3820*/  @P2 IMAD.MOV.U32 R5, RZ, RZ, R9 ;  /* 0x000000ffff052224 */ /* 0x000fca00078e0009 */
[----:B------:R0:W-:Y:S01]  /*3830*/  @P2 STG.E.U16 desc[UR36][R4.64+0x70], R14 ;  /* 0x0000700e04002986 */ /* 0x0001e2000c101524 */
[----:B------:R-:W-:Y:S05]  /*3840*/  @!P3 BRA `(.L_x_85) ;  /* 0x000000000004b947 */ /* 0x000fea0003800000 */
[----:B------:R0:W5:Y:S02]  /*3850*/  LDG.E.LTC128B.U16 R24, desc[UR36][R6.64+0x72] ;  /* 0x0000722406187981 */ /* 0x000164000c1e1520 */
.L_x_85:
[----:B------:R-:W-:Y:S05]  /*3860*/  BSYNC B1 ;  /* 0x0000000000017941 */ /* 0x000fea0003800000 */
.L_x_84:
        /* <DEDUP_REMOVED lines=9> */
.L_x_87:
[----:B------:R-:W-:Y:S05]  /*3900*/  BSYNC B1 ;  /* 0x0000000000017941 */ /* 0x000fea0003800000 */
.L_x_86:
[----:B-----5:R-:W-:Y:S01]  /*3910*/  IMAD.U32 R5, R24, 0x10000, RZ ;  /* 0x0001000018057824 */ /* 0x020fe200078e00ff */
[----:B------:R-:W-:Y:S01]  /*3920*/  ISETP.GT.AND P0, PT, R3, 0x8, P0 ;  /* 0x000000080300780c */ /* 0x000fe20000704270 */
[----:B0-----:R-:W-:Y:S01]  /*3930*/  @P1 IMAD.MOV.U32 R4, RZ, RZ, R12 ;  /* 0x000000ffff041224 */ /* 0x001fe200078e000c */
[----:B------:R-:W-:Y:S01]  /*3940*/  BSSY B1, `(.L_x_88) ;  /* 0x0000009000017945 */ /* 0x000fe20003800000 */
[----:B------:R-:W-:-:S04]  /*3950*/  FMUL R5, R5, R56 ;  /* 0x0000003805057220 */ /* 0x000fc80000400000 */
[----:B------:R-:W-:-:S05]  /*3960*/  FFMA R5, R54, R19, R5 ;  /* 0x0000001336057223 */ /* 0x000fca0000000005 */
[----:B------:R-:W-:-:S04]  /*3970*/  F2FP.BF16.F32.PACK_AB R5, RZ, R5 ;  /* 0x00000005ff05723e */ /* 0x000fc800000010ff */
[----:B-1-3--:R-:W-:Y:S01]  /*3980*/  PRMT R6, R5, 0x7610, R6 ;  /* 0x0000761005067816 */ /* 0x00afe20000000006 */
[----:B------:R-:W-:-:S05]  /*3990*/  @P1 IMAD.MOV.U32 R5, RZ, RZ, R13 ;  /* 0x000000ffff051224 */ /* 0x000fca00078e000d */
[----:B------:R0:W-:Y:S01]  /*39a0*/  @P1 STG.E.U16 desc[UR36][R4.64+0x70], R6 ;  /* 0x0000700604001986 */ /* 0x0001e2000c101524 */
[----:B------:R-:W-:Y:S05]  /*39b0*/  @!P0 BRA `(.L_x_89) ;  /* 0x0000000000048947 */ /* 0x000fea0003800000 */
[----:B------:R1:W5:Y:S02]  /*39c0*/  LDG.E.LTC128B.U16 R24, desc[UR36][R10.64+0x72] ;  /* 0x000072240a187981 */ /* 0x000364000c1e1520 */
.L_x_89:
[----:B------:R-:W-:Y:S05]  /*39d0*/  BSYNC B1 ;  /* 0x0000000000017941 */ /* 0x000fea0003800000 */
.L_x_88:
[----:B------:R-:W-:Y:S05]  /*39e0*/  @!P0 BRA `(.L_x_90) ;  /* 0x0000000800a88947 */ /* 0x000fea0003800000 */
[----:B-----5:R-:W-:-:S04]  /*39f0*/  IMAD.U32 R3, R24, 0x10000, RZ ;  /* 0x0001000018037824 */ /* 0x020fc800078e00ff */
[----:B0-----:R-:W-:-:S04]  /*3a00*/  FMUL R4, R3, R56 ;  /* 0x0000003803047220 */ /* 0x001fc80000400000 */
[----:B------:R-:W-:-:S05]  /*3a10*/  FFMA R4, R55, R19, R4 ;  /* 0x0000001337047223 */ /* 0x000fca0000000004 */
[----:B------:R-:W-:-:S05]  /*3a20*/  F2FP.BF16.F32.PACK_AB R4, RZ, R4 ;  /* 0x00000004ff04723e */ /* 0x000fca00000010ff */
[----:B------:R3:W-:Y:S01]  /*3a30*/  STG.E.U16 desc[UR36][R12.64+0x72], R4 ;  /* 0x000072040c007986 */ /* 0x0007e2000c101524 */
[----:B------:R-:W-:Y:S05]  /*3a40*/  BRA `(.L_x_90) ;  /* 0x0000000800907947 */ /* 0x000fea0003800000 */
.L_x_29:
[----:B------:R-:W-:Y:S01]  /*3a50*/  ISETP.GT.AND P3, PT, R4, 0x1, PT ;  /* 0x000000010400780c */ /* 0x000fe20003f64270 */
[----:B------:R-:W-:Y:S01]  /*3a60*/  ULDC.64 UR4, c[0x0][0x5c0] ;  /* 0x0001700000047ab9 */ /* 0x000fe20000000a00 */
[-C--:B------:R-:W-:Y:S01]  /*3a70*/  FMUL R24, R24, R19.reuse ;  /* 0x0000001318187220 */ /* 0x080fe20000400000 */
[----:B------:R-:W-:Y:S01]  /*3a80*/  LEA R6, P4, R70, UR4, 0x1 ;  /* 0x0000000446067c11 */ /* 0x000fe2000f8808ff */
[-C--:B------:R-:W-:Y:S01]  /*3a90*/  FMUL R25, R25, R19.reuse ;  /* 0x0000001319197220 */ /* 0x080fe20000400000 */
[----:B------:R-:W-:Y:S01]  /*3aa0*/  ISETP.GT.AND P0, PT, R3, RZ, P3 ;  /* 0x000000ff0300720c */ /* 0x000fe20001f04270 */
[-C--:B------:R-:W-:Y:S01]  /*3ab0*/  FMUL R26, R26, R19.reuse ;  /* 0x000000131a1a7220 */ /* 0x080fe20000400000 */
[----:B------:R-:W-:Y:S01]  /*3ac0*/  F2FP.BF16.F32.PACK_AB R24, RZ, R24 ;  /* 0x00000018ff18723e */ /* 0x000fe200000010ff */
[-C--:B------:R-:W-:Y:S01]  /*3ad0*/  FMUL R27, R27, R19.reuse ;  /* 0x000000131b1b7220 */ /* 0x080fe20000400000 */
[----:B------:R-:W-:Y:S01]  /*3ae0*/  LEA.HI.X R7, R70, UR5, R81, 0x1, P4 ;  /* 0x0000000546077c11 */ /* 0x000fe2000a0f0c51 */
[----:B------:R-:W-:Y:S01]  /*3af0*/  FMUL R28, R28, R19 ;  /* 0x000000131c1c7220 */ /* 0x000fe20000400000 */
[----:B------:R-:W-:Y:S01]  /*3b00*/  F2FP.BF16.F32.PACK_AB R25, RZ, R25 ;  /* 0x00000019ff19723e */ /* 0x000fe200000010ff */
[-C--:B------:R-:W-:Y:S01]  /*3b10*/  FMUL R29, R29, R19.reuse ;  /* 0x000000131d1d7220 */ /* 0x080fe20000400000 */
[----:B------:R-:W-:Y:S01]  /*3b20*/  ISETP.GT.AND P2, PT, R3, 0x8, P2 ;  /* 0x000000080300780c */ /* 0x000fe20001744270 */
[----:B------:R-:W-:Y:S01]  /*3b30*/  @P1 STG.E.U16 desc[UR36][R6.64], R24 ;  /* 0x0000001806001986 */ /* 0x000fe2000c101524 */
[----:B------:R-:W-:Y:S01]  /*3b40*/  ISETP.GT.AND P1, PT, R4, 0x8, PT ;  /* 0x000000080400780c */ /* 0x000fe20003f24270 */
[-C--:B------:R-:W-:Y:S01]  /*3b50*/  FMUL R30, R30, R19.reuse ;  /* 0x000000131e1e7220 */ /* 0x080fe20000400000 */
[C---:B------:R-:W-:Y:S01]  /*3b60*/  SHF.L.U64.HI R5, R57.reuse, 0x1, R58 ;  /* 0x0000000139057819 */ /* 0x040fe2000001023a */
[----:B------:R-:W-:Y:S01]  /*3b70*/  @P0 STG.E.U16 desc[UR36][R6.64+0x2], R25 ;  /* 0x0000021906000986 */ /* 0x000fe2000c101524 */
[----:B------:R-:W-:Y:S01]  /*3b80*/  LEA R8, P5, R57, R6, 0x1 ;  /* 0x0000000639087211 */ /* 0x000fe200078a08ff */
[-C--:B------:R-:W-:Y:S01]  /*3b90*/  FMUL R31, R31, R19.reuse ;  /* 0x000000131f1f7220 */ /* 0x080fe20000400000 */
[----:B------:R-:W-:Y:S01]  /*3ba0*/  ISETP.GT.AND P3, PT, R3, 0x8, P3 ;  /* 0x000000080300780c */ /* 0x000fe20001f64270 */
[-C--:B------:R-:W-:Y:S01]  /*3bb0*/  FMUL R32, R32, R19.reuse ;  /* 0x0000001320207220 */ /* 0x080fe20000400000 */
[----:B------:R-:W-:Y:S01]  /*3bc0*/  ISETP.GT.AND P0, PT, R4, 0x9, PT ;  /* 0x000000090400780c */ /* 0x000fe20003f04270 */
[----:B------:R-:W-:Y:S01]  /*3bd0*/  IMAD.X R9, R5, 0x1, R7, P5 ;  /* 0x0000000105097824 */ /* 0x000fe200028e0607 */
[----:B------:R-:W-:Y:S01]  /*3be0*/  ISETP.GT.AND P4, PT, R3, RZ, P1 ;  /* 0x000000ff0300720c */ /* 0x000fe20000f84270 */
[-C--:B------:R-:W-:Y:S01]  /*3bf0*/  FMUL R33, R33, R19.reuse ;  /* 0x0000001321217220 */ /* 0x080fe20000400000 */
[----:B------:R-:W-:Y:S01]  /*3c00*/  F2FP.BF16.F32.PACK_AB R26, RZ, R26 ;  /* 0x0000001aff1a723e */ /* 0x000fe200000010ff */
[-C--:B------:R-:W-:Y:S01]  /*3c10*/  FMUL R34, R34, R19.reuse ;  /* 0x0000001322227220 */ /* 0x080fe20000400000 */
[----:B------:R-:W-:Y:S01]  /*3c20*/  ISETP.GT.AND P5, PT, R3, RZ, P0 ;  /* 0x000000ff0300720c */ /* 0x000fe200007a4270 */
[----:B------:R-:W-:Y:S01]  /*3c30*/  FMUL R35, R35, R19 ;  /* 0x0000001323237220 */ /* 0x000fe20000400000 */
[----:B------:R-:W-:Y:S01]  /*3c40*/  F2FP.BF16.F32.PACK_AB R27, RZ, R27 ;  /* 0x0000001bff1b723e */ /* 0x000fe200000010ff */
[----:B------:R-:W-:Y:S01]  /*3c50*/  @P2 STG.E.U16 desc[UR36][R8.64], R26 ;  /* 0x0000001a08002986 */ /* 0x000fe2000c101524 */
[----:B------:R-:W-:Y:S01]  /*3c60*/  F2FP.BF16.F32.PACK_AB R28, RZ, R28 ;  /* 0x0000001cff1c723e */ /* 0x000fe200000010ff */
[-C--:B------:R-:W-:Y:S01]  /*3c70*/  FMUL R36, R36, R19.reuse ;  /* 0x0000001324247220 */ /* 0x080fe20000400000 */
[----:B------:R-:W-:Y:S01]  /*3c80*/  ISETP.GT.AND P2, PT, R3, 0x8, P1 ;  /* 0x000000080300780c */ /* 0x000fe20000f44270 */
[----:B------:R-:W-:Y:S01]  /*3c90*/  @P3 STG.E.U16 desc[UR36][R8.64+0x2], R27 ;  /* 0x0000021b08003986 */ /* 0x000fe2000c101524 */
[----:B------:R-:W-:Y:S01]  /*3ca0*/  ISETP.GT.AND P1, PT, R4, 0x10, PT ;  /* 0x000000100400780c */ /* 0x000fe20003f24270 */
[----:B------:R-:W-:Y:S01]  /*3cb0*/  FMUL R37, R37, R19 ;  /* 0x0000001325257220 */ /* 0x000fe20000400000 */
[----:B------:R-:W-:Y:S01]  /*3cc0*/  F2FP.BF16.F32.PACK_AB R29, RZ, R29 ;  /* 0x0000001dff1d723e */ /* 0x000fe200000010ff */
[----:B------:R-:W-:Y:S01]  /*3cd0*/  @P4 STG.E.U16 desc[UR36][R6.64+0x10], R28 ;  /* 0x0000101c06004986 */ /* 0x000fe2000c101524 */
[C---:B------:R-:W-:Y:S01]  /*3ce0*/  ISETP.GT.AND P3, PT, R3.reuse, 0x8, P0 ;  /* 0x000000080300780c */ /* 0x040fe20000764270 */
[-C--:B------:R-:W-:Y:S01]  /*3cf0*/  FMUL R38, R38, R19.reuse ;  /* 0x0000001326267220 */ /* 0x080fe20000400000 */
[----:B------:R-:W-:Y:S01]  /*3d00*/  ISETP.GT.AND P0, PT, R4, 0x11, PT ;  /* 0x000000110400780c */ /* 0x000fe20003f04270 */
[----:B------:R-:W-:Y:S01]  /*3d10*/  @P5 STG.E.U16 desc[UR36][R6.64+0x12], R29 ;  /* 0x0000121d06005986 */ /* 0x000fe2000c101524 */
        /* <DEDUP_REMOVED lines=42> */
[----:B------:R-:W-:Y:S01]  /*3fc0*/  ISETP.GT.AND P5, PT, R3, RZ, P0 ;  /* 0x000000ff0300720c */ /* 0x000fe200007a4270 */
[-C--:B------:R-:W-:Y:S01]  /*3fd0*/  FMUL R52, R52, R19.reuse ;  /* 0x0000001334347220 */ /* 0x080fe20000400000 */
[----:B------:R-:W-:Y:S01]  /*3fe0*/  F2FP.BF16.F32.PACK_AB R38, RZ, R38 ;  /* 0x00000026ff26723e */ /* 0x000fe200000010ff */
[----:B------:R-:W-:Y:S01]  /*3ff0*/  FMUL R53, R53, R19 ;  /* 0x0000001335357220 */ /* 0x000fe20000400000 */
[----:B------:R-:W-:Y:S01]  /*4000*/  F2FP.BF16.F32.PACK_AB R39, RZ, R39 ;  /* 0x00000027ff27723e */ /* 0x000fe200000010ff */
[----:B------:R-:W-:Y:S01]  /*4010*/  FMUL R54, R54, R19 ;  /* 0x0000001336367220 */ /* 0x000fe20000400000 */
[----:B------:R-:W-:Y:S01]  /*4020*/  F2FP.BF16.F32.PACK_AB R40, RZ, R40 ;  /* 0x00000028ff28723e */ /* 0x000fe200000010ff */
[----:B------:R-:W-:Y:S01]  /*4030*/  @P2 STG.E.U16 desc[UR36][R8.64+0x30], R38 ;  /* 0x0000302608002986 */ /* 0x000fe2000c101524 */
[----:B------:R-:W-:Y:S01]  /*4040*/  F2FP.BF16.F32.PACK_AB R41, RZ, R41 ;  /* 0x00000029ff29723e */ /* 0x000fe200000010ff */
[----:B------:R-:W-:Y:S01]  /*4050*/  FMUL R55, R55, R19 ;  /* 0x0000001337377220 */ /* 0x000fe20000400000 */
[C---:B------:R-:W-:Y:S01]  /*4060*/  ISETP.GT.AND P1, PT, R3.reuse, 0x8, P1 ;  /* 0x000000080300780c */ /* 0x040fe20000f24270 */
[----:B------:R-:W-:Y:S01]  /*4070*/  @P3 STG.E.U16 desc[UR36][R8.64+0x32], R39 ;  /* 0x0000322708003986 */ /* 0x000fe2000c101524 */
[----:B------:R-:W-:-:S02]  /*4080*/  ISETP.GT.AND P2, PT, R3, 0x8, P0 ;  /* 0x000000080300780c */ /* 0x000fc40000744270 */
[C---:B------:R-:W-:Y:S01]  /*4090*/  ISETP.GT.AND P0, PT, R4.reuse, 0x29, PT ;  /* 0x000000290400780c */ /* 0x040fe20003f04270 */
[----:B------:R-:W-:Y:S01]  /*40a0*/  @P4 STG.E.U16 desc[UR36][R6.64+0x40], R40 ;  /* 0x0000402806004986 */ /* 0x000fe2000c101524 */
[----:B------:R-:W-:Y:S02]  /*40b0*/  ISETP.GT.AND P4, PT, R4, 0x28, PT ;  /* 0x000000280400780c */ /* 0x000fe40003f84270 */
[----:B------:R-:W-:Y:S01]  /*40c0*/  F2FP.BF16.F32.PACK_AB R42, RZ, R42 ;  /* 0x0000002aff2a723e */ /* 0x000fe200000010ff */
[----:B------:R-:W-:Y:S01]  /*40d0*/  @P5 STG.E.U16 desc[UR36][R6.64+0x42], R41 ;  /* 0x0000422906005986 */ /* 0x000fe2000c101524 */
[C---:B------:R-:W-:Y:S02]  /*40e0*/  ISETP.GT.AND P5, PT, R3.reuse, RZ, P4 ;  /* 0x000000ff0300720c */ /* 0x040fe400027a4270 */
[----:B------:R-:W-:Y:S01]  /*40f0*/  ISETP.GT.AND P3, PT, R3, RZ, P0 ;  /* 0x000000ff0300720c */ /* 0x000fe20000764270 */
[----:B------:R-:W-:Y:S01]  /*4100*/  @P1 STG.E.U16 desc[UR36][R8.64+0x40], R42 ;  /* 0x0000402a08001986 */ /* 0x000fe2000c101524 */
[----:B------:R-:W-:-:S02]  /*4110*/  F2FP.BF16.F32.PACK_AB R43, RZ, R43 ;  /* 0x0000002bff2b723e */ /* 0x000fc400000010ff */
[----:B------:R-:W-:Y:S02]  /*4120*/  F2FP.BF16.F32.PACK_AB R44, RZ, R44 ;  /* 0x0000002cff2c723e */ /* 0x000fe400000010ff */
[C---:B------:R-:W-:Y:S01]  /*4130*/  ISETP.GT.AND P4, PT, R3.reuse, 0x8, P4 ;  /* 0x000000080300780c */ /* 0x040fe20002784270 */
[----:B------:R-:W-:Y:S01]  /*4140*/  @P2 STG.E.U16 desc[UR36][R8.64+0x42], R43 ;  /* 0x0000422b08002986 */ /* 0x000fe2000c101524 */
[----:B------:R-:W-:Y:S02]  /*4150*/  F2FP.BF16.F32.PACK_AB R45, RZ, R45 ;  /* 0x0000002dff2d723e */ /* 0x000fe400000010ff */
[C---:B------:R-:W-:Y:S01]  /*4160*/  ISETP.GT.AND P2, PT, R4.reuse, 0x31, PT ;  /* 0x000000310400780c */ /* 0x040fe20003f44270 */
[----:B------:R-:W-:Y:S01]  /*4170*/  @P5 STG.E.U16 desc[UR36][R6.64+0x50], R44 ;  /* 0x0000502c06005986 */ /* 0x000fe2000c101524 */
[----:B------:R-:W-:Y:S02]  /*4180*/  ISETP.GT.AND P5, PT, R3, 0x8, P0 ;  /* 0x000000080300780c */ /* 0x000fe400007a4270 */
[C---:B------:R-:W-:Y:S01]  /*4190*/  ISETP.GT.AND P1, PT, R4.reuse, 0x38, PT ;  /* 0x000000380400780c */ /* 0x040fe20003f24270 */
[----:B------:R-:W-:Y:S01]  /*41a0*/  @P3 STG.E.U16 desc[UR36][R6.64+0x52], R45 ;  /* 0x0000522d06003986 */ /* 0x000fe2000c101524 */
[----:B------:R-:W-:-:S02]  /*41b0*/  ISETP.GT.AND P3, PT, R4, 0x30, PT ;  /* 0x000000300400780c */ /* 0x000fc40003f64270 */
[----:B------:R-:W-:Y:S01]  /*41c0*/  ISETP.GT.AND P0, PT, R4, 0x39, PT ;  /* 0x000000390400780c */ /* 0x000fe20003f04270 */
[----:B------:R-:W-:Y:S01]  /*41d0*/  @P4 IMAD.MOV.U32 R4, RZ, RZ, R8 ;  /* 0x000000ffff044224 */ /* 0x000fe200078e0008 */
[----:B------:R-:W-:Y:S01]  /*41e0*/  F2FP.BF16.F32.PACK_AB R46, RZ, R46 ;  /* 0x0000002eff2e723e */ /* 0x000fe200000010ff */
[----:B------:R-:W-:Y:S01]  /*41f0*/  @P4 IMAD.MOV.U32 R5, RZ, RZ, R9 ;  /* 0x000000ffff054224 */ /* 0x000fe200078e0009 */
[----:B------:R-:W-:Y:S02]  /*4200*/  F2FP.BF16.F32.PACK_AB R47, RZ, R47 ;  /* 0x0000002fff2f723e */ /* 0x000fe400000010ff */
[----:B------:R-:W-:Y:S02]  /*4210*/  F2FP.BF16.F32.PACK_AB R48, RZ, R48 ;  /* 0x00000030ff30723e */ /* 0x000fe400000010ff */
[----:B------:R0:W-:Y:S01]  /*4220*/  @P4 STG.E.U16 desc[UR36][R4.64+0x50], R46 ;  /* 0x0000502e04004986 */ /* 0x0001e2000c101524 */
[----:B------:R-:W-:Y:S02]  /*4230*/  ISETP.GT.AND P4, PT, R3, RZ, P2 ;  /* 0x000000ff0300720c */ /* 0x000fe40001784270 */
[----:B------:R-:W-:-:S02]  /*4240*/  F2FP.BF16.F32.PACK_AB R49, RZ, R49 ;  /* 0x00000031ff31723e */ /* 0x000fc400000010ff */
[----:B------:R-:W-:Y:S02]  /*4250*/  ISETP.GT.AND P2, PT, R3, 0x8, P2 ;  /* 0x000000080300780c */ /* 0x000fe40001744270 */
[----:B------:R-:W-:Y:S02]  /*4260*/  F2FP.BF16.F32.PACK_AB R50, RZ, R50 ;  /* 0x00000032ff32723e */ /* 0x000fe400000010ff */
[----:B------:R-:W-:Y:S02]  /*4270*/  F2FP.BF16.F32.PACK_AB R51, RZ, R51 ;  /* 0x00000033ff33723e */ /* 0x000fe400000010ff */
[----:B------:R-:W-:Y:S01]  /*4280*/  F2FP.BF16.F32.PACK_AB R52, RZ, R52 ;  /* 0x00000034ff34723e */ /* 0x000fe200000010ff */
[----:B0-----:R-:W-:Y:S01]  /*4290*/  @P5 IMAD.MOV.U32 R4, RZ, RZ, R8 ;  /* 0x000000ffff045224 */ /* 0x001fe200078e0008 */
[----:B------:R-:W-:Y:S01]  /*42a0*/  F2FP.BF16.F32.PACK_AB R53, RZ, R53 ;  /* 0x00000035ff35723e */ /* 0x000fe200000010ff */
[----:B------:R-:W-:Y:S01]  /*42b0*/  @P5 IMAD.MOV.U32 R5, RZ, RZ, R9 ;  /* 0x000000ffff055224 */ /* 0x000fe200078e0009 */
[----:B------:R-:W-:-:S02]  /*42c0*/  F2FP.BF16.F32.PACK_AB R54, RZ, R54 ;  /* 0x00000036ff36723e */ /* 0x000fc400000010ff */
[----:B------:R-:W-:Y:S02]  /*42d0*/  F2FP.BF16.F32.PACK_AB R55, RZ, R55 ;  /* 0x00000037ff37723e */ /* 0x000fe400000010ff */
[----:B------:R0:W-:Y:S01]  /*42e0*/  @P5 STG.E.U16 desc[UR36][R4.64+0x52], R47 ;  /* 0x0000522f04005986 */ /* 0x0001e2000c101524 */
[C---:B------:R-:W-:Y:S02]  /*42f0*/  ISETP.GT.AND P5, PT, R3.reuse, RZ, P3 ;  /* 0x000000ff0300720c */ /* 0x040fe40001fa4270 */
[----:B------:R-:W-:-:S11]  /*4300*/  ISETP.GT.AND P3, PT, R3, 0x8, P3 ;  /* 0x000000080300780c */ /* 0x000fd60001f64270 */
[----:B0-----:R-:W-:Y:S02]  /*4310*/  @P5 IMAD.MOV.U32 R4, RZ, RZ, R6 ;  /* 0x000000ffff045224 */ /* 0x001fe400078e0006 */
[----:B------:R-:W-:-:S05]  /*4320*/  @P5 IMAD.MOV.U32 R5, RZ, RZ, R7 ;  /* 0x000000ffff055224 */ /* 0x000fca00078e0007 */
[----:B------:R0:W-:Y:S01]  /*4330*/  @P5 STG.E.U16 desc[UR36][R4.64+0x60], R48 ;  /* 0x0000603004005986 */ /* 0x0001e2000c101524 */
[C---:B------:R-:W-:Y:S02]  /*4340*/  ISETP.GT.AND P5, PT, R3.reuse, RZ, P0 ;  /* 0x000000ff0300720c */ /* 0x040fe400007a4270 */
[----:B------:R-:W-:Y:S01]  /*4350*/  ISETP.GT.AND P0, PT, R3, 0x8, P0 ;  /* 0x000000080300780c */ /* 0x000fe20000704270 */
[----:B0-----:R-:W-:Y:S02]  /*4360*/  @P4 IMAD.MOV.U32 R4, RZ, RZ, R6 ;  /* 0x000000ffff044224 */ /* 0x001fe400078e0006 */
[----:B------:R-:W-:-:S05]  /*4370*/  @P4 IMAD.MOV.U32 R5, RZ, RZ, R7 ;  /* 0x000000ffff054224 */ /* 0x000fca00078e0007 */
[----:B------:R0:W-:Y:S01]  /*4380*/  @P4 STG.E.U16 desc[UR36][R4.64+0x62], R49 ;  /* 0x0000623104004986 */ /* 0x0001e2000c101524 */
[C---:B------:R-:W-:Y:S02]  /*4390*/  ISETP.GT.AND P4, PT, R3.reuse, RZ, P1 ;  /* 0x000000ff0300720c */ /* 0x040fe40000f84270 */
[----:B------:R-:W-:Y:S01]  /*43a0*/  ISETP.GT.AND P1, PT, R3, 0x8, P1 ;  /* 0x000000080300780c */ /* 0x000fe20000f24270 */
[----:B0-----:R-:W-:Y:S02]  /*43b0*/  @P3 IMAD.MOV.U32 R4, RZ, RZ, R8 ;  /* 0x000000ffff043224 */ /* 0x001fe400078e0008 */
[----:B------:R-:W-:-:S05]  /*43c0*/  @P3 IMAD.MOV.U32 R5, RZ, RZ, R9 ;  /* 0x000000ffff053224 */ /* 0x000fca00078e0009 */
[----:B------:R0:W-:Y:S02]  /*43d0*/  @P3 STG.E.U16 desc[UR36][R4.64+0x60], R50 ;  /* 0x0000603204003986 */ /* 0x0001e4000c101524 */
[----:B0-----:R-:W-:Y:S02]  /*43e0*/  @P2 IMAD.MOV.U32 R4, RZ, RZ, R8 ;  /* 0x000000ffff042224 */ /* 0x001fe400078e0008 */
[----:B------:R-:W-:-:S05]  /*43f0*/  @P2 IMAD.MOV.U32 R5, RZ, RZ, R9 ;  /* 0x000000ffff052224 */ /* 0x000fca00078e0009 */
[----:B------:R0:W-:Y:S02]  /*4400*/  @P2 STG.E.U16 desc[UR36][R4.64+0x62], R51 ;  /* 0x0000623304002986 */ /* 0x0001e4000c101524 */
[----:B0-----:R-:W-:Y:S02]  /*4410*/  @P4 IMAD.MOV.U32 R4, RZ, RZ, R6 ;  /* 0x000000ffff044224 */ /* 0x001fe400078e0006 */
[----:B------:R-:W-:-:S05]  /*4420*/  @P4 IMAD.MOV.U32 R5, RZ, RZ, R7 ;  /* 0x000000ffff054224 */ /* 0x000fca00078e0007 */
[----:B------:R0:W-:Y:S04]  /*4430*/  @P4 STG.E.U16 desc[UR36][R4.64+0x70], R52 ;  /* 0x0000703404004986 */ /* 0x0001e8000c101524 */
[----:B------:R1:W-:Y:S01]  /*4440*/  @P5 STG.E.U16 desc[UR36][R6.64+0x72], R53 ;  /* 0x0000723506005986 */ /* 0x0003e2000c101524 */
[----:B0-----:R-:W-:Y:S02]  /*4450*/  @P1 IMAD.MOV.U32 R4, RZ, RZ, R8 ;  /* 0x000000ffff041224 */ /* 0x001fe400078e0008 */
[----:B------:R-:W-:-:S05]  /*4460*/  @P1 IMAD.MOV.U32 R5, RZ, RZ, R9 ;  /* 0x000000ffff051224 */ /* 0x000fca00078e0009 */
[----:B------:R1:W-:Y:S04]  /*4470*/  @P1 STG.E.U16 desc[UR36][R4.64+0x70], R54 ;  /* 0x0000703604001986 */ /* 0x0003e8000c101524 */
[----:B------:R1:W-:Y:S02]  /*4480*/  @P0 STG.E.U16 desc[UR36][R8.64+0x72], R55 ;  /* 0x0000723708000986 */ /* 0x0003e4000c101524 */
.L_x_90:
[----:B------:R-:W-:Y:S05]  /*4490*/  BSYNC B0 ;  /* 0x0000000000007941 */ /* 0x000fea0003800000 */
.L_x_28:
[----:B------:R-:W-:Y:S01]  /*44a0*/  IADD3 R16, P0, R16, UR38, RZ ;  /* 0x0000002610107c10 */ /* 0x000fe2000ff1e0ff */
[----:B------:R-:W-:Y:S01]  /*44b0*/  ULDC.64 UR4, c[0x0][0x650] ;  /* 0x0001940000047ab9 */ /* 0x000fe20000000a00 */
[----:B------:R-:W-:Y:S01]  /*44c0*/  PRMT R3, RZ, 0x7610, R3 ;  /* 0x00007610ff037816 */ /* 0x000fe20000000003 */
[----:B------:R-:W-:Y:S01]  /*44d0*/  IMAD.MOV.U32 R68, RZ, RZ, -0x1 ;  /* 0xffffffffff447424 */ /* 0x000fe200078e00ff */
[----:B------:R-:W-:Y:S01]  /*44e0*/  IADD3.X R17, R17, UR41, RZ, P0, !PT ;  /* 0x0000002911117c10 */ /* 0x000fe200087fe4ff */
[----:B------:R-:W-:Y:S01]  /*44f0*/  IMAD.MOV.U32 R67, RZ, RZ, -0x1 ;  /* 0xffffffffff437424 */ /* 0x000fe200078e00ff */
[----:B------:R-:W-:-:S04]  /*4500*/  ISETP.GE.U32.AND P0, PT, R16, UR4, PT ;  /* 0x0000000410007c0c */ /* 0x000fc8000bf06070 */
[----:B------:R-:W-:-:S13]  /*4510*/  ISETP.GE.U32.AND.EX P0, PT, R17, UR5, PT, P0 ;  /* 0x0000000511007c0c */ /* 0x000fda000bf06100 */
[----:B------:R-:W-:Y:S05]  /*4520*/  @P0 BRA `(.L_x_91) ;  /* 0x00000004004c0947 */ /* 0x000fea0003800000 */
[----:B-12-4-:R-:W1:Y:S01]  /*4530*/  LDC.64 R10, c[0x0][0x628] ;  /* 0x00018a00ff0a7b82 */ /* 0x016e620000000a00 */
[----:B---3--:R-:W2:Y:S01]  /*4540*/  S2R R12, SR_CTAID.X ;  /* 0x00000000000c7919 */ /* 0x008ea20000002500 */
[----:B------:R-:W-:Y:S02]  /*4550*/  IMAD.MOV.U32 R8, RZ, RZ, R16 ;  /* 0x000000ffff087224 */ /* 0x000fe400078e0010 */
[----:B------:R-:W-:Y:S01]  /*4560*/  IMAD.MOV.U32 R9, RZ, RZ, R17 ;  /* 0x000000ffff097224 */ /* 0x000fe200078e0011 */
[----:B------:R-:W3:Y:S03]  /*4570*/  S2R R20, SR_CTAID.Y ;  /* 0x0000000000147919 */ /* 0x000ee60000002600 */
[----:B------:R-:W4:Y:S08]  /*4580*/  LDC R0, c[0x0][0x630] ;  /* 0x00018c00ff007b82 */ /* 0x000f300000000800 */
[----:B------:R-:W0:Y:S01]  /*4590*/  LDC.64 R14, c[0x0][0x620] ;  /* 0x00018800ff0e7b82 */ /* 0x000e220000000a00 */
[----:B-1----:R-:W-:-:S04]  /*45a0*/  ISETP.NE.U32.AND P0, PT, R10, RZ, PT ;  /* 0x000000ff0a00720c */ /* 0x002fc80003f05070 */
[----:B------:R-:W-:-:S13]  /*45b0*/  ISETP.NE.AND.EX P0, PT, R11, RZ, PT, P0 ;  /* 0x000000ff0b00720c */ /* 0x000fda0003f05300 */
[----:B0-234-:R-:W-:Y:S05]  /*45c0*/  @!P0 BRA `(.L_x_92) ;  /* 0x0000000000288947 */ /* 0x01dfea0003800000 */
        /* <DEDUP_REMOVED lines=10> */
.L_x_92:
[-CC-:B------:R-:W-:Y:S01]  /*4670*/  SHF.R.U64 R67, R8, R0.reuse, R9.reuse ;  /* 0x0000000008437219 */ /* 0x180fe20000001209 */
[----:B------:R-:W0:Y:S01]  /*4680*/  LDC.64 R26, c[0x0][0x640] ;  /* 0x00019000ff1a7b82 */ /* 0x000e220000000a00 */
[----:B------:R-:W-:Y:S01]  /*4690*/  SHF.R.U32.HI R0, RZ, R0, R9 ;  /* 0x00000000ff007219 */ /* 0x000fe20000011609 */
[----:B------:R-:W-:Y:S01]  /*46a0*/  ULDC UR4, c[0x0][0x150] ;  /* 0x0000540000047ab9 */ /* 0x000fe20000000800 */
[----:B------:R-:W-:Y:S02]  /*46b0*/  IADD3 R3, P0, RZ, -R67, RZ ;  /* 0x80000043ff037210 */ /* 0x000fe40007f1e0ff */
[----:B------:R-:W-:-:S03]  /*46c0*/  I2FP.F32.U32 R7, R12 ;  /* 0x0000000c00077245 */ /* 0x000fc60000201000 */
[----:B------:R-:W1:Y:S01]  /*46d0*/  LDC R6, c[0x0][0x618] ;  /* 0x00018600ff067b82 */ /* 0x000e620000000800 */
[----:B------:R-:W-:Y:S02]  /*46e0*/  IMAD.X R5, RZ, RZ, ~R0, P0 ;  /* 0x000000ffff057224 */ /* 0x000fe400000e0e00 */
[----:B------:R-:W-:Y:S01]  /*46f0*/  FMUL R7, R7, UR4 ;  /* 0x0000000407077c20 */ /* 0x000fe20008400000 */
[----:B------:R-:W-:Y:S01]  /*4700*/  ULDC UR4, c[0x0][0x154] ;  /* 0x0000550000047ab9 */ /* 0x000fe20000000800 */
[-C--:B------:R-:W-:Y:S02]  /*4710*/  IMAD R0, R5, R14.reuse, RZ ;  /* 0x0000000e05007224 */ /* 0x080fe400078e02ff */
[C---:B------:R-:W-:Y:S01]  /*4720*/  IMAD.WIDE.U32 R4, R3.reuse, R14, R16 ;  /* 0x0000000e03047225 */ /* 0x040fe200078e0010 */
[----:B------:R-:W2:Y:S01]  /*4730*/  LDC R8, c[0x0][0x608] ;  /* 0x00018200ff087b82 */ /* 0x000ea20000000800 */
[----:B------:R-:W3:Y:S02]  /*4740*/  F2I.U32.TRUNC.NTZ R7, R7 ;  /* 0x0000000700077305 */ /* 0x000ee4000020f000 */
[----:B------:R-:W-:Y:S01]  /*4750*/  IMAD R3, R3, R15, R0 ;  /* 0x0000000f03037224 */ /* 0x000fe200078e0200 */
[----:B------:R-:W-:-:S03]  /*4760*/  I2FP.F32.U32 R0, R20 ;  /* 0x0000001400007245 */ /* 0x000fc60000201000 */
[----:B------:R-:W-:Y:S01]  /*4770*/  IMAD.IADD R3, R5, 0x1, R3 ;  /* 0x0000000105037824 */ /* 0x000fe200078e0203 */
[----:B------:R-:W4:Y:S01]  /*4780*/  LDC R11, c[0x0][0x658] ;  /* 0x00019600ff0b7b82 */ /* 0x000f220000000800 */
[----:B0-----:R-:W-:-:S04]  /*4790*/  ISETP.NE.U32.AND P0, PT, R26, RZ, PT ;  /* 0x000000ff1a00720c */ /* 0x001fc80003f05070 */
[----:B------:R-:W-:-:S03]  /*47a0*/  ISETP.NE.AND.EX P0, PT, R27, RZ, PT, P0 ;  /* 0x000000ff1b00720c */ /* 0x000fc60003f05300 */
[----:B------:R-:W0:Y:S01]  /*47b0*/  LDC R9, c[0x0][0x144] ;  /* 0x00005100ff097b82 */ /* 0x000e220000000800 */
[-C--:B-1----:R-:W-:Y:S01]  /*47c0*/  SHF.R.U64 R10, R4, R6.reuse, R3 ;  /* 0x00000006040a7219 */ /* 0x082fe20000001203 */
[----:B---3--:R-:W-:Y:S01]  /*47d0*/  IMAD.MOV R7, RZ, RZ, -R7 ;  /* 0x000000ffff077224 */ /* 0x008fe200078e0a07 */
[----:B------:R-:W-:Y:S01]  /*47e0*/  SHF.R.U32.HI R3, RZ, R6, R3 ;  /* 0x00000006ff037219 */ /* 0x000fe20000011603 */
[----:B------:R-:W-:-:S04]  /*47f0*/  FMUL R6, R0, UR4 ;  /* 0x0000000400067c20 */ /* 0x000fc80008400000 */
[----:B------:R-:W1:Y:S01]  /*4800*/  LDC R21, c[0x0][0x148] ;  /* 0x00005200ff157b82 */ /* 0x000e620000000800 */
[----:B------:R3:W0:Y:S01]  /*4810*/  F2I.U32.TRUNC.NTZ R14, R6 ;  /* 0x00000006000e7305 */ /* 0x000622000020f000 */
[-CC-:B--2---:R-:W-:Y:S02]  /*4820*/  SHF.R.U64 R13, R10, R8.reuse, R3.reuse ;  /* 0x000000080a0d7219 */ /* 0x184fe40000001203 */
[----:B------:R-:W-:-:S04]  /*4830*/  SHF.R.U32.HI R0, RZ, R8, R3 ;  /* 0x00000008ff007219 */ /* 0x000fc80000011603 */
[----:B-----5:R-:W2:Y:S01]  /*4840*/  LDC R24, c[0x0][0x648] ;  /* 0x00019200ff187b82 */ /* 0x020ea20000000800 */
[-CC-:B----4-:R-:W-:Y:S02]  /*4850*/  SHF.R.U64 R15, R13, R11.reuse, R0.reuse ;  /* 0x0000000b0d0f7219 */ /* 0x190fe40000001200 */
[----:B------:R-:W-:-:S03]  /*4860*/  SHF.R.U32.HI R5, RZ, R11, R0 ;  /* 0x0000000bff057219 */ /* 0x000fc60000011600 */
[----:B------:R-:W-:Y:S02]  /*4870*/  IMAD.MOV.U32 R4, RZ, RZ, R15 ;  /* 0x000000ffff047224 */ /* 0x000fe400078e000f */
[----:B------:R-:W4:Y:S01]  /*4880*/  LDC R28, c[0x0][0x638] ;  /* 0x00018e00ff1c7b82 */ /* 0x000f220000000800 */
[----:B0-----:R-:W-:-:S07]  /*4890*/  IMAD R25, R9, R7, R12 ;  /* 0x0000000709197224 */ /* 0x001fce00078e020c */
[----:B------:R-:W0:Y:S08]  /*48a0*/  LDC R29, c[0x0][0x610] ;  /* 0x00018400ff1d7b82 */ /* 0x000e300000000800 */
[----:B------:R-:W0:Y:S01]  /*48b0*/  LDC R30, c[0x0][0x600] ;  /* 0x00018000ff1e7b82 */ /* 0x000e220000000800 */
[----:B-123--:R-:W-:Y:S05]  /*48c0*/  @!P0 BRA `(.L_x_93) ;  /* 0x0000000000288947 */ /* 0x00efea0003800000 */
        /* <DEDUP_REMOVED lines=10> */
.L_x_93:
[----:B------:R-:W-:Y:S01]  /*4970*/  ISETP.NE.AND P0, PT, R2, 0x1, PT ;  /* 0x000000010200780c */ /* 0x000fe20003f05270 */
[----:B------:R-:W-:Y:S01]  /*4980*/  IMAD.MOV R14, RZ, RZ, -R14 ;  /* 0x000000ffff0e7224 */ /* 0x000fe200078e0a0e */
[----:B------:R-:W-:Y:S02]  /*4990*/  SHF.R.U64 R3, R4, R24, R5 ;  /* 0x0000001804037219 */ /* 0x000fe40000001205 */
[----:B------:R-:W-:Y:S02]  /*49a0*/  LOP3.LUT R0, R13, R64, RZ, 0xc0, !PT ;  /* 0x000000400d007212 */ /* 0x000fe400078ec0ff */
[----:B------:R-:W-:Y:S01]  /*49b0*/  LOP3.LUT R10, R10, R63, RZ, 0xc0, !PT ;  /* 0x0000003f0a0a7212 */ /* 0x000fe200078ec0ff */
[----:B------:R-:W-:Y:S02]  /*49c0*/  IMAD.MOV R4, RZ, RZ, -R3 ;  /* 0x000000ffff047224 */ /* 0x000fe400078e0a03 */
[----:B------:R-:W-:Y:S02]  /*49d0*/  IMAD R0, R59, R3, R0 ;  /* 0x000000033b007224 */ /* 0x000fe400078e0200 */
[----:B----4-:R-:W-:-:S02]  /*49e0*/  IMAD R3, R4, R28, R15 ;  /* 0x0000001c04037224 */ /* 0x010fc400078e020f */
[----:B------:R-:W-:Y:S02]  /*49f0*/  @P0 IMAD R25, R21, R14, R20 ;  /* 0x0000000e15190224 */ /* 0x000fe400078e0214 */
[----:B0-----:R-:W-:Y:S02]  /*4a00*/  IMAD R5, R3, R30, R10 ;  /* 0x0000001e03057224 */ /* 0x001fe400078e020a */
[----:B------:R-:W-:Y:S02]  /*4a10*/  IMAD R0, R0, R29, R25 ;  /* 0x0000001d00007224 */ /* 0x000fe400078e0219 */
[----:B------:R-:W-:-:S03]  /*4a20*/  IMAD.MOV.U32 R4, RZ, RZ, 0x1 ;  /* 0x00000001ff047424 */ /* 0x000fc600078e00ff */
[----:B------:R-:W-:Y:S02]  /*4a30*/  SEL R68, R5, R0, !P0 ;  /* 0x0000000005447207 */ /* 0x000fe40004000000 */
[----:B------:R-:W-:Y:S02]  /*4a40*/  PRMT R3, R4, 0x7610, R3 ;  /* 0x0000761004037816 */ /* 0x000fe40000000003 */
[----:B------:R-:W-:-:S07]  /*4a50*/  SEL R0, R0, R5, !P0 ;  /* 0x0000000500007207 */ /* 0x000fce0004000000 */
.L_x_91:
[----:B------:R-:W-:Y:S01]  /*4a60*/  LOP3.LUT P0, RZ, R3, 0xff, RZ, 0xc0, !PT ;  /* 0x000000ff03ff7812 */ /* 0x000fe2000780c0ff */
[----:B------:R-:W-:Y:S01]  /*4a70*/  UIMAD.WIDE.U32 UR4, UR42, -0x55555555, URZ ;  /* 0xaaaaaaab2a0478a5 */ /* 0x000fe2000f8e003f */
[----:B------:R-:W-:-:S03]  /*4a80*/  IMAD.MOV.U32 R69, RZ, RZ, R0 ;  /* 0x000000ffff457224 */ /* 0x000fc600078e0000 */
[----:B------:R-:W-:-:S04]  /*4a90*/  USHF.R.U32.HI UR4, URZ, 0x2, UR5 ;  /* 0x000000023f047899 */ /* 0x000fc80008011605 */
[----:B------:R-:W-:-:S04]  /*4aa0*/  UIMAD UR42, UR4, -0x6, UR42 ;  /* 0xfffffffa042a78a4 */ /* 0x000fc8000f8e022a */
[----:B------:R-:W-:Y:S08]  /*4ab0*/  @P0 BRA `(.L_x_94) ;  /* 0xffffffc400d00947 */ /* 0x000ff0000383ffff */
[----:B------:R-:W-:Y:S05]  /*4ac0*/  EXIT ;  /* 0x000000000000794d */ /* 0x000fea0003800000 */
.L_x_3:
        /* <DEDUP_REMOVED lines=26> */
.L_x_96:
[--C-:B------:R-:W-:Y:S01]  /*4c70*/  SHF.R.U64 R14, R12, R20, R13.reuse ;  /* 0x000000140c0e7219 */ /* 0x100fe2000000120d */
[----:B------:R-:W0:Y:S01]  /*4c80*/  LDC R24, c[0x0][0x618] ;  /* 0x00018600ff187b82 */ /* 0x000e220000000800 */
[----:B------:R-:W-:Y:S01]  /*4c90*/  I2FP.F32.U32 R8, R6 ;  /* 0x0000000600087245 */ /* 0x000fe20000201000 */
[----:B------:R-:W-:Y:S01]  /*4ca0*/  ULDC UR4, c[0x0][0x150] ;  /* 0x0000540000047ab9 */ /* 0x000fe20000000800 */
[----:B------:R-:W-:Y:S02]  /*4cb0*/  SHF.R.U32.HI R7, RZ, R20, R13 ;  /* 0x00000014ff077219 */ /* 0x000fe4000001160d */
[----:B------:R-:W-:Y:S01]  /*4cc0*/  IADD3 R11, P0, RZ, -R14, RZ ;  /* 0x8000000eff0b7210 */ /* 0x000fe20007f1e0ff */
[----:B------:R-:W-:Y:S01]  /*4cd0*/  FMUL R13, R8, UR4 ;  /* 0x00000004080d7c20 */ /* 0x000fe20008400000 */
[----:B------:R-:W-:Y:S01]  /*4ce0*/  ULDC UR4, c[0x0][0x154] ;  /* 0x0000550000047ab9 */ /* 0x000fe20000000800 */
[----:B------:R-:W1:Y:S02]  /*4cf0*/  LDC.64 R26, c[0x0][0x640] ;  /* 0x00019000ff1a7b82 */ /* 0x000e640000000a00 */
[----:B------:R-:W-:-:S02]  /*4d00*/  IMAD.X R7, RZ, RZ, ~R7, P0 ;  /* 0x000000ffff077224 */ /* 0x000fc400000e0e07 */
[----:B------:R-:W2:Y:S01]  /*4d10*/  F2I.U32.TRUNC.NTZ R13, R13 ;  /* 0x0000000d000d7305 */ /* 0x000ea2000020f000 */
[----:B------:R-:W-:-:S03]  /*4d20*/  IMAD.WIDE.U32 R8, R11, R22, R16 ;  /* 0x000000160b087225 */ /* 0x000fc600078e0010 */
[----:B------:R-:W3:Y:S01]  /*4d30*/  LDC R15, c[0x0][0x144] ;  /* 0x00005100ff0f7b82 */ /* 0x000ee20000000800 */
[----:B------:R-:W-:-:S04]  /*4d40*/  IMAD R10, R7, R22, RZ ;  /* 0x00000016070a7224 */ /* 0x000fc800078e02ff */
[----:B------:R-:W-:Y:S02]  /*4d50*/  IMAD R7, R11, R23, R10 ;  /* 0x000000170b077224 */ /* 0x000fe400078e020a */
[----:B------:R-:W-:Y:S01]  /*4d60*/  IMAD.MOV.U32 R10, RZ, RZ, -0x1 ;  /* 0xffffffffff0a7424 */ /* 0x000fe200078e00ff */
[----:B------:R-:W4:Y:S01]  /*4d70*/  LDC R20, c[0x0][0x608] ;  /* 0x00018200ff147b82 */ /* 0x000f220000000800 */
[----:B------:R-:W-:Y:S01]  /*4d80*/  IMAD.IADD R7, R9, 0x1, R7 ;  /* 0x0000000109077824 */ /* 0x000fe200078e0207 */
[----:B------:R-:W-:-:S04]  /*4d90*/  I2FP.F32.U32 R9, R5 ;  /* 0x0000000500097245 */ /* 0x000fc80000201000 */
[-C--:B0-----:R-:W-:Y:S01]  /*4da0*/  SHF.R.U64 R12, R8, R24.reuse, R7 ;  /* 0x00000018080c7219 */ /* 0x081fe20000001207 */
[----:B--2---:R-:W-:Y:S01]  /*4db0*/  IMAD.MOV R8, RZ, RZ, -R13 ;  /* 0x000000ffff087224 */ /* 0x004fe200078e0a0d */
[----:B------:R-:W0:Y:S01]  /*4dc0*/  LDC R11, c[0x0][0x658] ;  /* 0x00019600ff0b7b82 */ /* 0x000e220000000800 */
[----:B-1----:R-:W-:Y:S01]  /*4dd0*/  ISETP.NE.U32.AND P0, PT, R26, RZ, PT ;  /* 0x000000ff1a00720c */ /* 0x002fe20003f05070 */
[----:B------:R-:W-:Y:S01]  /*4de0*/  FMUL R9, R9, UR4 ;  /* 0x0000000409097c20 */ /* 0x000fe20008400000 */
[----:B------:R-:W-:Y:S02]  /*4df0*/  SHF.R.U32.HI R7, RZ, R24, R7 ;  /* 0x00000018ff077219 */ /* 0x000fe40000011607 */
[----:B------:R-:W-:-:S03]  /*4e00*/  ISETP.NE.AND.EX P0, PT, R27, RZ, PT, P0 ;  /* 0x000000ff1b00720c */ /* 0x000fc60003f05300 */
[----:B------:R-:W1:Y:S01]  /*4e10*/  LDC R22, c[0x0][0x148] ;  /* 0x00005200ff167b82 */ /* 0x000e620000000800 */
[----:B---3--:R-:W-:Y:S02]  /*4e20*/  IMAD R23, R15, R8, R6 ;  /* 0x000000080f177224 */ /* 0x008fe400078e0206 */
[----:B------:R-:W-:-:S05]  /*4e30*/  IMAD.MOV.U32 R8, RZ, RZ, 0x1 ;  /* 0x00000001ff087424 */ /* 0x000fca00078e00ff */
[----:B------:R-:W2:Y:S01]  /*4e40*/  LDC R21, c[0x0][0x600] ;  /* 0x00018000ff157b82 */ /* 0x000ea20000000800 */
[-CC-:B----4-:R-:W-:Y:S02]  /*4e50*/  SHF.R.U64 R15, R12, R20.reuse, R7.reuse ;  /* 0x000000140c0f7219 */ /* 0x190fe40000001207 */
[----:B------:R-:W-:Y:S02]  /*4e60*/  SHF.R.U32.HI R6, RZ, R20, R7 ;  /* 0x00000014ff067219 */ /* 0x000fe40000011607 */
[----:B------:R3:W4:Y:S03]  /*4e70*/  F2I.U32.TRUNC.NTZ R20, R9 ;  /* 0x0000000900147305 */ /* 0x000726000020f000 */
[----:B------:R-:W1:Y:S01]  /*4e80*/  LDC R25, c[0x0][0x648] ;  /* 0x00019200ff197b82 */ /* 0x000e620000000800 */
[-C--:B0-----:R-:W-:Y:S02]  /*4e90*/  SHF.R.U64 R19, R15, R11.reuse, R6 ;  /* 0x0000000b0f137219 */ /* 0x081fe40000001206 */
[----:B------:R-:W-:-:S02]  /*4ea0*/  SHF.L.U32 R10, R10, R11, RZ ;  /* 0x0000000b0a0a7219 */ /* 0x000fc400000006ff */
[-C--:B------:R-:W-:Y:S01]  /*4eb0*/  SHF.R.U32.HI R7, RZ, R11.reuse, R6 ;  /* 0x0000000bff077219 */ /* 0x080fe20000011606 */
[----:B------:R-:W-:Y:S01]  /*4ec0*/  IMAD.MOV.U32 R6, RZ, RZ, R19 ;  /* 0x000000ffff067224 */ /* 0x000fe200078e0013 */
[----:B------:R-:W-:Y:S01]  /*4ed0*/  SHF.L.U32 R24, R8, R11, RZ ;  /* 0x0000000b08187219 */ /* 0x000fe200000006ff */
[----:B------:R-:W0:Y:S01]  /*4ee0*/  LDC R28, c[0x0][0x638] ;  /* 0x00018e00ff1c7b82 */ /* 0x000e220000000800 */
[----:B------:R-:W-:-:S07]  /*4ef0*/  LOP3.LUT R30, RZ, R10, RZ, 0x33, !PT ;  /* 0x0000000aff1e7212 */ /* 0x000fce00078e33ff */
[----:B------:R-:W0:Y:S01]  /*4f00*/  LDC R29, c[0x0][0x610] ;  /* 0x00018400ff1d7b82 */ /* 0x000e220000000800 */
[----:B---34-:R-:W-:Y:S05]  /*4f10*/  @!P0 BRA `(.L_x_97) ;  /* 0x0000000000288947 */ /* 0x018fea0003800000 */
[----:B------:R-:W3:Y:S02]  /*4f20*/  LDC R6, c[0x0][0x64c] ;  /* 0x00019300ff067b82 */ /* 0x000ee40000000800 */
[----:B---3--:R-:W-:-:S05]  /*4f30*/  IADD3 R11, P0, R19, R6, RZ ;  /* 0x00000006130b7210 */ /* 0x008fca0007f1e0ff */
        /* <DEDUP_REMOVED lines=8> */
.L_x_97:
[----:B------:R-:W-:Y:S01]  /*4fc0*/  ISETP.NE.AND P0, PT, R2, 0x1, PT ;  /* 0x000000010200780c */ /* 0x000fe20003f05270 */
[----:B--2---:R-:W-:Y:S01]  /*4fd0*/  VIADD R9, R21, 0xffffffff ;  /* 0xffffffff15097836 */ /* 0x004fe20000000000 */
[----:B-1----:R-:W-:Y:S01]  /*4fe0*/  SHF.R.U64 R7, R6, R25, R7 ;  /* 0x0000001906077219 */ /* 0x002fe20000001207 */
[----:B------:R-:W-:Y:S01]  /*4ff0*/  IMAD.MOV R20, RZ, RZ, -R20 ;  /* 0x000000ffff147224 */ /* 0x000fe200078e0a14 */
[----:B------:R-:W-:Y:S02]  /*5000*/  LOP3.LUT R6, R15, R30, RZ, 0xc0, !PT ;  /* 0x0000001e0f067212 */ /* 0x000fe400078ec0ff */
[----:B------:R-:W-:Y:S01]  /*5010*/  LOP3.LUT R12, R12, R9, RZ, 0xc0, !PT ;  /* 0x000000090c0c7212 */ /* 0x000fe200078ec0ff */
[----:B------:R-:W-:Y:S02]  /*5020*/  IMAD.MOV R8, RZ, RZ, -R7 ;  /* 0x000000ffff087224 */ /* 0x000fe400078e0a07 */
[----:B------:R-:W-:Y:S02]  /*5030*/  IMAD R6, R24, R7, R6 ;  /* 0x0000000718067224 */ /* 0x000fe400078e0206 */
[----:B------:R-:W-:-:S02]  /*5040*/  IMAD.MOV.U32 R9, RZ, RZ, 0x1 ;  /* 0x00000001ff097424 */ /* 0x000fc400078e00ff */
[----:B------:R-:W-:Y:S02]  /*5050*/  @P0 IMAD R23, R22, R20, R5 ;  /* 0x0000001416170224 */ /* 0x000fe400078e0205 */
[----:B0-----:R-:W-:Y:S02]  /*5060*/  IMAD R5, R8, R28, R19 ;  /* 0x0000001c08057224 */ /* 0x001fe400078e0213 */
[----:B------:R-:W-:Y:S02]  /*5070*/  IMAD R19, R6, R29, R23 ;  /* 0x0000001d06137224 */ /* 0x000fe400078e0217 */
[----:B------:R-:W-:Y:S02]  /*5080*/  IMAD R6, R5, R21, R12 ;  /* 0x0000001505067224 */ /* 0x000fe400078e020c */
[----:B------:R-:W-:-:S03]  /*5090*/  IMAD.MOV.U32 R8, RZ, RZ, R14 ;  /* 0x000000ffff087224 */ /* 0x000fc600078e000e */
[----:B------:R-:W-:Y:S02]  /*50a0*/  SEL R20, R6, R19, !P0 ;  /* 0x0000001306147207 */ /* 0x000fe40004000000 */
[----:B------:R-:W-:-:S07]  /*50b0*/  SEL R19, R19, R6, !P0 ;  /* 0x0000000613137207 */ /* 0x000fce0004000000 */
.L_x_95:
[----:B------:R-:W-:-:S08]  /*50c0*/  NOP ;  /* 0x0000000000007918 */ /* 0x000fd00000000000 */
[----:B------:R-:W0:-:S00]  /*50d0*/  USETMAXREG.DEALLOC.CTAPOOL 0x28 ;  /* 0x00000028000079c8 */ /* 0x000e0000080e0500 */
[----:B0-----:R-:W-:-:S13]  /*50e0*/  ISETP.NE.AND P0, PT, R0, RZ, PT ;  /* 0x000000ff0000720c */ /* 0x001fda0003f05270 */
[----:B------:R-:W-:Y:S05]  /*50f0*/  @P0 EXIT ;  /* 0x000000000000094d */ /* 0x000fea0003800000 */
[----:B------:R-:W-:Y:S01]  /*5100*/  LOP3.LUT P0, RZ, R9, 0xff, RZ, 0xc0, !PT ;  /* 0x000000ff09ff7812 */ /* 0x000fe2000780c0ff */
[----:B------:R-:W-:Y:S02]  /*5110*/  IMAD.MOV.U32 R0, RZ, RZ, 0x1 ;  /* 0x00000001ff007424 */ /* 0x000fe400078e00ff */
[----:B------:R-:W-:-:S10]  /*5120*/  IMAD.MOV.U32 R12, RZ, RZ, RZ ;  /* 0x000000ffff0c7224 */ /* 0x000fd400078e00ff */
[----:B------:R-:W-:Y:S05]  /*5130*/  @!P0 BRA `(.L_x_98) ;  /* 0x0000000c00448947 */ /* 0x000fea0003800000 */
[----:B------:R-:W0:Y:S01]  /*5140*/  LDC R0, c[0x0][0x28c] ;  /* 0x0000a300ff007b82 */ /* 0x000e220000000800 */
[----:B------:R-:W-:Y:S01]  /*5150*/  LOP3.LUT P0, RZ, R3, 0x1f, RZ, 0xc0, !PT ;  /* 0x0000001f03ff7812 */ /* 0x000fe2000780c0ff */
[----:B------:R-:W-:Y:S01]  /*5160*/  ULDC UR5, c[0x0][0x658] ;  /* 0x0001960000057ab9 */ /* 0x000fe20000000800 */
[----:B------:R-:W-:Y:S01]  /*5170*/  UMOV UR6, 0xffffffff ;  /* 0xffffffff00067882 */ /* 0x000fe20000000000 */
[----:B------:R-:W-:Y:S01]  /*5180*/  BSSY B0, `(.L_x_98) ;  /* 0x00000cc000007945 */ /* 0x000fe20003800000 */
[----:B------:R-:W-:Y:S01]  /*5190*/  USHF.L.U32 UR6, UR6, UR5, URZ ;  /* 0x0000000506067299 */ /* 0x000fe2000800063f */
[C---:B------:R-:W-:Y:S01]  /*51a0*/  ISETP.NE.AND P2, PT, R4.reuse, RZ, PT ;  /* 0x000000ff0400720c */ /* 0x040fe20003f45270 */
[----:B------:R-:W-:Y:S01]  /*51b0*/  IMAD.MOV.U32 R13, RZ, RZ, 0x1 ;  /* 0x00000001ff0d7424 */ /* 0x000fe200078e00ff */
[----:B------:R-:W-:Y:S01]  /*51c0*/  ISETP.NE.OR P0, PT, R4, RZ, !P0 ;  /* 0x000000ff0400720c */ /* 0x000fe20004705670 */
[----:B------:R-:W-:Y:S01]  /*51d0*/  IMAD.MOV.U32 R12, RZ, RZ, RZ ;  /* 0x000000ffff0c7224 */ /* 0x000fe200078e00ff */
[----:B------:R-:W-:Y:S01]  /*51e0*/  LOP3.LUT R11, R18, 0x2, RZ, 0xfc, !PT ;  /* 0x00000002120b7812 */ /* 0x000fe200078efcff */
[----:B------:R-:W-:Y:S01]  /*51f0*/  ULDC UR4, c[0x0][0x600] ;  /* 0x0001800000047ab9 */ /* 0x000fe20000000800 */
[----:B------:R-:W-:Y:S01]  /*5200*/  UMOV UR7, 0x1 ;  /* 0x0000000100077882 */ /* 0x000fe20000000000 */
[----:B------:R-:W-:-:S02]  /*5210*/  UIADD3 UR4, UR4, -0x1, URZ ;  /* 0xffffffff04047890 */ /* 0x000fc4000fffe03f */
[----:B------:R-:W-:Y:S02]  /*5220*/  USHF.L.U32 UR5, UR7, UR5, URZ ;  /* 0x0000000507057299 */ /* 0x000fe4000800063f */
[----:B------:R-:W-:Y:S01]  /*5230*/  ULOP3.LUT UR13, URZ, UR6, URZ, 0x33, !UPT ;  /* 0x000000063f0d7292 */ /* 0x000fe2000f8e333f */
[----:B------:R-:W-:Y:S01]  /*5240*/  ULDC.64 UR22, c[0x0][0x198] ;  /* 0x0000660000167ab9 */ /* 0x000fe20000000a00 */
[----:B0-----:R-:W-:-:S05]  /*5250*/  VIADD R0, R0, 0x7f ;  /* 0x0000007f00007836 */ /* 0x001fca0000000000 */
[----:B------:R-:W-:-:S04]  /*5260*/  SHF.R.S32.HI R3, RZ, 0x1f, R0 ;  /* 0x0000001fff037819 */ /* 0x000fc80000011400 */
[----:B------:R-:W-:Y:S01]  /*5270*/  LEA.HI R3, R3, R0, RZ, 0x7 ;  /* 0x0000000003037211 */ /* 0x000fe200078f38ff */
[----:B------:R-:W-:-:S03]  /*5280*/  IMAD.MOV.U32 R0, RZ, RZ, 0x1 ;  /* 0x00000001ff007424 */ /* 0x000fc600078e00ff */
[----:B------:R-:W-:-:S05]  /*5290*/  SHF.R.S32.HI R3, RZ, 0x7, R3 ;  /* 0x00000007ff037819 */ /* 0x000fca0000011403 */
[----:B------:R-:W-:-:S07]  /*52a0*/  VIADD R10, R3, 0x1 ;  /* 0x00000001030a7836 */ /* 0x000fce0000000000 */
.L_x_110:
[----:B------:R-:W-:-:S03]  /*52b0*/  UMOV UR6, 0xffffffff ;  /* 0xffffffff00067882 */ /* 0x000fc60000000000 */
[----:B------:R-:W-:Y:S05]  /*52c0*/  BRA.DIV UR6, `(.L_x_99) ;  /* 0x0000001206147947 */ /* 0x000fea000b800000 */
[----:B------:R-:W-:-:S13]  /*52d0*/  ELECT P6, URZ, PT ;  /* 0x00000000003f782f */ /* 0x000fda00038c0000 */
.L_x_123:
[----:B------:R-:W0:Y:S01]  /*52e0*/  LDC R4, c[0x0][0x28c] ;  /* 0x0000a300ff047b82 */ /* 0x000e220000000800 */
[----:B------:R-:W-:Y:S01]  /*52f0*/  BSSY B1, `(.L_x_100) ;  /* 0x0000043000017945 */ /* 0x000fe20003800000 */
[----:B0-----:R-:W-:-:S13]  /*5300*/  ISETP.LT.OR P6, PT, R4, 0x1, !P6 ;  /* 0x000000010400780c */ /* 0x001fda00077c1670 */
[----:B------:R-:W-:Y:S05]  /*5310*/  @P6 BRA `(.L_x_101) ;  /* 0x0000000400006947 */ /* 0x000fea0003800000 */
[----:B------:R-:W-:Y:S02]  /*5320*/  IMAD.SHL.U32 R19, R19, 0x80, RZ ;  /* 0x0000008013137824 */ /* 0x000fe400078e00ff */
[----:B------:R-:W-:Y:S02]  /*5330*/  IMAD.SHL.U32 R20, R20, 0x40, RZ ;  /* 0x0000004014147824 */ /* 0x000fe400078e00ff */
[----:B------:R-:W-:Y:S02]  /*5340*/  IMAD.MOV.U32 R21, RZ, RZ, RZ ;  /* 0x000000ffff157224 */ /* 0x000fe400078e00ff */
[----:B------:R-:W-:Y:S02]  /*5350*/  IMAD.MOV.U32 R4, RZ, RZ, R10 ;  /* 0x000000ffff047224 */ /* 0x000fe400078e000a */
[----:B------:R-:W-:Y:S02]  /*5360*/  IMAD.MOV.U32 R5, RZ, RZ, R0 ;  /* 0x000000ffff057224 */ /* 0x000fe400078e0000 */
[----:B------:R-:W-:-:S07]  /*5370*/  IMAD.MOV.U32 R6, RZ, RZ, R12 ;  /* 0x000000ffff067224 */ /* 0x000fce00078e000c */
.L_x_105:
[----:B------:R-:W0:Y:S01]  /*5380*/  S2R R14, SR_CgaCtaId ;  /* 0x00000000000e7919 */ /* 0x000e220000008800 */
[----:B------:R-:W-:Y:S01]  /*5390*/  MOV R7, 0x400 ;  /* 0x0000040000077802 */ /* 0x000fe20000000f00 */
[----:B------:R-:W1:Y:S03]  /*53a0*/  @!P2 LDC R9, c[0x0][0x500] ;  /* 0x00014000ff09ab82 */ /* 0x000e660000000800 */
[----:B0-----:R-:W-:Y:S02]  /*53b0*/  LEA R15, R14, R7, 0x18 ;  /* 0x000000070e0f7211 */ /* 0x001fe400078ec0ff */
[----:B------:R-:W-:-:S03]  /*53c0*/  SHF.L.U32 R7, R5, 0x1f, RZ ;  /* 0x0000001f05077819 */ /* 0x000fc600000006ff */
[----:B------:R-:W-:-:S04]  /*53d0*/  IMAD R14, R6, 0x8, R15 ;  /* 0x00000008060e7824 */ /* 0x000fc800078e020f */
[----:B------:R-:W0:Y:S02]  /*53e0*/  SYNCS.PHASECHK.TRANS64.TRYWAIT P1, [R14+URZ+0x30], R7 ;  /* 0x000030070e0075a7 */ /* 0x000e24000802017f */
[----:B01----:R-:W-:Y:S05]  /*53f0*/  @!P1 BRA `(.L_x_102) ;  /* 0x0000000c00e89947 */ /* 0x003fea0003800000 */
.L_x_124:
[----:B0-----:R-:W-:Y:S01]  /*5400*/  PRMT R7, R11, 0x9910, RZ ;  /* 0x000099100b077816 */ /* 0x001fe200000000ff */
[----:B------:R0:W-:Y:S03]  /*5410*/  @!P2 SYNCS.ARRIVE.TRANS64 RZ, [R14+URZ], R9 ;  /* 0x000000090effa9a7 */ /* 0x0001e6000800003f */
[----:B------:R-:W-:-:S13]  /*5420*/  ISETP.NE.AND P1, PT, R7, 0x2, PT ;  /* 0x000000020700780c */ /* 0x000fda0003f25270 */
[----:B0-----:R-:W-:Y:S05]  /*5430*/  @P1 BRA `(.L_x_103) ;  /* 0x0000000000041947 */ /* 0x001fea0003800000 */
[----:B------:R-:W-:Y:S01]  /*5440*/  BPT.TRAP 0x1 ;  /* 0x000000040000795c */ /* 0x000fe20000300000 */
.L_x_103:
[----:B------:R-:W-:Y:S05]  /*5450*/  @P0 BRA `(.L_x_104) ;  /* 0x0000000000040947 */ /* 0x000fea0003800000 */
[----:B------:R-:W-:Y:S01]  /*5460*/  BPT.TRAP 0x1 ;  /* 0x000000040000795c */ /* 0x000fe20000300000 */
.L_x_104:
[C-C-:B------:R-:W-:Y:S01]  /*5470*/  IMAD R7, R6.reuse, 0x8000, R15.reuse ;  /* 0x0000800006077824 */ /* 0x140fe200078e020f */
[----:B------:R-:W-:Y:S01]  /*5480*/  R2UR UR34, R21 ;  /* 0x00000000152272ca */ /* 0x000fe200000e0000 */
[----:B------:R-:W-:Y:S01]  /*5490*/  IMAD R15, R6, 0x4000, R15 ;  /* 0x00004000060f7824 */ /* 0x000fe200078e020f */
[----:B------:R-:W-:Y:S01]  /*54a0*/  R2UR UR33, R14 ;  /* 0x000000000e2172ca */ /* 0x000fe200000e0000 */
[----:B------:R-:W-:Y:S01]  /*54b0*/  VIADD R4, R4, 0xffffffff ;  /* 0xffffffff04047836 */ /* 0x000fe20000000000 */
[----:B------:R-:W-:Y:S01]  /*54c0*/  R2UR UR24, R7 ;  /* 0x00000000071872ca */ /* 0x000fe200000e0000 */
[----:B------:R-:W-:Y:S01]  /*54d0*/  UIADD3 UR6, UP0, UR22, 0xf0, URZ ;  /* 0x000000f016067890 */ /* 0x000fe2000ff1e03f */
[----:B------:R-:W-:Y:S01]  /*54e0*/  R2UR UR8, R15 ;  /* 0x000000000f0872ca */ /* 0x000fe200000e0000 */
[----:B------:R-:W-:Y:S01]  /*54f0*/  UIADD3 UR30, UP1, UR22, 0x1f0, URZ ;  /* 0x000001f0161e7890 */ /* 0x000fe2000ff3e03f */
[----:B------:R-:W-:Y:S01]  /*5500*/  R2UR UR36, R8 ;  /* 0x00000000082472ca */ /* 0x000fe200000e0000 */
[----:B------:R-:W-:Y:S01]  /*5510*/  UIADD3.X UR7, URZ, UR23, URZ, UP0, !UPT ;  /* 0x000000173f077290 */ /* 0x000fe200087fe43f */
[----:B------:R-:W-:Y:S01]  /*5520*/  R2UR UR35, R19 ;  /* 0x00000000132372ca */ /* 0x000fe200000e0000 */
[----:B------:R-:W-:Y:S01]  /*5530*/  UIADD3.X UR31, URZ, UR23, URZ, UP1, !UPT ;  /* 0x000000173f1f7290 */ /* 0x000fe20008ffe43f */
[----:B------:R-:W-:Y:S01]  /*5540*/  R2UR UR19, R20 ;  /* 0x00000000141372ca */ /* 0x000fe200000e0000 */
[----:B------:R-:W-:Y:S01]  /*5550*/  UIADD3 UR26, UR34, 0x40, URZ ;  /* 0x00000040221a7890 */ /* 0x000fe2000fffe03f */
[----:B------:R-:W-:Y:S01]  /*5560*/  ISETP.GT.AND P3, PT, R4, 0x1, PT ;  /* 0x000000010400780c */ /* 0x000fe20003f64270 */
[----:B------:R-:W-:Y:S01]  /*5570*/  VIADD R6, R6, 0x1 ;  /* 0x0000000106067836 */ /* 0x000fe20000000000 */
[----:B------:R-:W-:Y:S01]  /*5580*/  UMOV UR14, 0x0 ;  /* 0x00000000000e7882 */ /* 0x000fe20000000000 */
[----:B------:R-:W-:Y:S01]  /*5590*/  UIADD3 UR32, UR24, 0x180, URZ ;  /* 0x0000018018207890 */ /* 0x000fe2000fffe03f */
[----:B------:R-:W-:Y:S01]  /*55a0*/  VIADD R21, R21, 0x80 ;  /* 0x0000008015157836 */ /* 0x000fe20000000000 */
[----:B------:R-:W-:Y:S01]  /*55b0*/  UIADD3 UR24, UR24, 0x4180, URZ ;  /* 0x0000418018187890 */ /* 0x000fe2000fffe03f */
[----:B------:R-:W-:Y:S01]  /*55c0*/  ISETP.NE.AND P1, PT, R6, 0x6, PT ;  /* 0x000000060600780c */ /* 0x000fe20003f25270 */
[----:B------:R-:W-:-:S02]  /*55d0*/  UIADD3 UR16, UR8, 0x30180, URZ ;  /* 0x0003018008107890 */ /* 0x000fc4000fffe03f */
[----:B------:R-:W-:Y:S01]  /*55e0*/  UIADD3 UR8, UR8, 0x32180, URZ ;  /* 0x0003218008087890 */ /* 0x000fe2000fffe03f */
[----:B------:R-:W-:Y:S01]  /*55f0*/  SEL R14, RZ, 0x1, P1 ;  /* 0x00000001ff0e7807 */ /* 0x000fe20000800000 */
[----:B------:R-:W-:Y:S01]  /*5600*/  UMOV UR15, 0x10000000 ;  /* 0x10000000000f7882 */ /* 0x000fe20000000000 */
[----:B------:R-:W-:Y:S01]  /*5610*/  UMOV UR25, UR33 ;  /* 0x0000002100197c82 */ /* 0x000fe20008000000 */
[----:B------:R-:W-:Y:S01]  /*5620*/  UMOV UR28, UR36 ;  /* 0x00000024001c7c82 */ /* 0x000fe20008000000 */
[----:B------:R-:W-:Y:S01]  /*5630*/  UMOV UR27, UR35 ;  /* 0x00000023001b7c82 */ /* 0x000fe20008000000 */
[----:B------:R-:W-:Y:S01]  /*5640*/  UMOV UR17, UR33 ;  /* 0x0000002100117c82 */ /* 0x000fe20008000000 */
[----:B------:R-:W-:Y:S01]  /*5650*/  UMOV UR18, UR34 ;  /* 0x0000002200127c82 */ /* 0x000fe20008000000 */
[----:B------:R-:W-:Y:S01]  /*5660*/  UMOV UR20, UR36 ;  /* 0x0000002400147c82 */ /* 0x000fe20008000000 */
[----:B------:R0:W-:Y:S01]  /*5670*/  UTMALDG.3D [UR32], [UR6], desc[UR14] ;  /* 0x00000e20060075b4 */ /* 0x0001e20008011000 */
[----:B------:R-:W-:Y:S01]  /*5680*/  UMOV UR9, UR33 ;  /* 0x0000002100097c82 */ /* 0x000fe20008000000 */
[----:B------:R-:W-:Y:S01]  /*5690*/  UMOV UR11, UR19 ;  /* 0x00000013000b7c82 */ /* 0x000fe20008000000 */
[----:B------:R-:W-:Y:S01]  /*56a0*/  UMOV UR12, UR36 ;  /* 0x00000024000c7c82 */ /* 0x000fe20008000000 */
[----:B------:R-:W-:Y:S01]  /*56b0*/  UMOV UR10, UR26 ;  /* 0x0000001a000a7c82 */ /* 0x000fe20008000000 */
[----:B------:R-:W-:-:S02]  /*56c0*/  LOP3.LUT R5, R5, R14, RZ, 0x3c, !PT ;  /* 0x0000000e05057212 */ /* 0x000fc400078e3cff */
[----:B------:R-:W-:Y:S01]  /*56d0*/  SEL R6, R6, RZ, P1 ;  /* 0x000000ff06067207 */ /* 0x000fe20000800000 */
[----:B------:R0:W-:Y:S01]  /*56e0*/  UTMALDG.3D [UR24], [UR6], desc[UR14] ;  /* 0x00000e18060075b4 */ /* 0x0001e20008011000 */
[----:B------:R0:W-:Y:S01]  /*56f0*/  UTMALDG.3D [UR16], [UR30], desc[UR14] ;  /* 0x00000e101e0075b4 */ /* 0x0001e20008011000 */
[----:B------:R0:W-:Y:S02]  /*5700*/  UTMALDG.3D [UR8], [UR30], desc[UR14] ;  /* 0x00000e081e0075b4 */ /* 0x0001e40008011000 */
[----:B0-----:R-:W-:Y:S05]  /*5710*/  @P3 BRA `(.L_x_105) ;  /* 0xfffffffc00183947 */ /* 0x001fea000383ffff */
.L_x_101:
[----:B------:R-:W-:Y:S05]  /*5720*/  BSYNC B1 ;  /* 0x0000000000017941 */ /* 0x000fea0003800000 */
.L_x_100:
[----:B------:R-:W-:Y:S01]  /*5730*/  LOP3.LUT P3, RZ, R13, 0xff, RZ, 0xc0, !PT ;  /* 0x000000ff0dff7812 */ /* 0x000fe2000786c0ff */
[----:B------:R-:W-:Y:S01]  /*5740*/  IMAD.IADD R12, R3, 0x1, R12 ;  /* 0x00000001030c7824 */ /* 0x000fe200078e020c */
[----:B------:R-:W-:Y:S01]  /*5750*/  IADD3 R16, P4, R16, UR38, RZ ;  /* 0x0000002610107c10 */ /* 0x000fe2000ff9e0ff */
[----:B------:R-:W-:Y:S01]  /*5760*/  ULDC.64 UR6, c[0x0][0x650] ;  /* 0x0001940000067ab9 */ /* 0x000fe20000000a00 */
[----:B------:R-:W-:Y:S01]  /*5770*/  BSSY B1, `(.L_x_106) ;  /* 0x000006a000017945 */ /* 0x000fe20003800000 */
[----:B------:R-:W-:Y:S01]  /*5780*/  IMAD.MOV.U32 R19, RZ, RZ, -0x1 ;  /* 0xffffffffff137424 */ /* 0x000fe200078e00ff */
[----:B------:R-:W-:Y:S01]  /*5790*/  ISETP.GT.U32.AND P1, PT, R12, 0x5, PT ;  /* 0x000000050c00780c */ /* 0x000fe20003f24070 */
[----:B------:R-:W-:Y:S01]  /*57a0*/  IMAD.MOV.U32 R20, RZ, RZ, -0x1 ;  /* 0xffffffffff147424 */ /* 0x000fe200078e00ff */
[----:B------:R-:W-:Y:S01]  /*57b0*/  IADD3.X R17, R17, UR41, RZ, P4, !PT ;  /* 0x0000002911117c10 */ /* 0x000fe2000a7fe4ff */
[----:B------:R-:W-:Y:S01]  /*57c0*/  IMAD.MOV.U32 R8, RZ, RZ, -0x1 ;  /* 0xffffffffff087424 */ /* 0x000fe200078e00ff */
[----:B------:R-:W-:-:S02]  /*57d0*/  ISETP.LT.U32.AND P1, PT, R3, 0x6, P1 ;  /* 0x000000060300780c */ /* 0x000fc40000f21070 */
[----:B------:R-:W-:Y:S01]  /*57e0*/  PRMT R13, RZ, 0x7610, R13 ;  /* 0x00007610ff0d7816 */ /* 0x000fe2000000000d */
[----:B------:R-:W0:Y:S01]  /*57f0*/  @P3 S2R R5, SR_CgaCtaId ;  /* 0x0000000000053919 */ /* 0x000e220000008800 */
[----:B------:R-:W-:-:S04]  /*5800*/  @P3 MOV R4, 0x400 ;  /* 0x0000040000043802 */ /* 0x000fc80000000f00 */
[----:B0-----:R-:W-:Y:S01]  /*5810*/  @P3 LEA R6, R5, R4, 0x18 ;  /* 0x0000000405063211 */ /* 0x001fe200078ec0ff */
[----:B------:R-:W-:-:S03]  /*5820*/  IMAD.WIDE.U32 R4, R12, -0x55555555, RZ ;  /* 0xaaaaaaab0c047825 */ /* 0x000fc600078e00ff */
[----:B------:R0:W-:Y:S01]  /*5830*/  @P3 SYNCS.ARRIVE.TRANS64.A1T0 RZ, [R6+URZ+0x78], RZ ;  /* 0x000078ff06ff39a7 */ /* 0x0001e2000810003f */
[----:B------:R-:W-:Y:S02]  /*5840*/  ISETP.GE.U32.AND P3, PT, R3, 0x6, PT ;  /* 0x000000060300780c */ /* 0x000fe40003f66070 */
[----:B------:R-:W-:Y:S02]  /*5850*/  SHF.R.U32.HI R7, RZ, 0x2, R5 ;  /* 0x00000002ff077819 */ /* 0x000fe40000011605 */
[----:B------:R-:W-:Y:S02]  /*5860*/  SEL R5, RZ, 0x1, !P1 ;  /* 0x00000001ff057807 */ /* 0x000fe40004800000 */
[----:B------:R-:W-:Y:S01]  /*5870*/  ISETP.GE.U32.AND P1, PT, R16, UR6, PT ;  /* 0x0000000610007c0c */ /* 0x000fe2000bf26070 */
[----:B------:R-:W-:Y:S01]  /*5880*/  IMAD R12, R7, -0x6, R12 ;  /* 0xfffffffa070c7824 */ /* 0x000fe200078e020c */
[----:B------:R-:W-:Y:S02]  /*5890*/  LOP3.LUT R0, R0, R5, RZ, 0x3c, !PT ;  /* 0x0000000500007212 */ /* 0x000fe400078e3cff */
[----:B------:R-:W-:-:S02]  /*58a0*/  ISETP.GE.U32.AND.EX P1, PT, R17, UR7, PT, P1 ;  /* 0x0000000711007c0c */ /* 0x000fc4000bf26110 */
[----:B------:R-:W-:Y:S02]  /*58b0*/  PRMT R4, RZ, 0x7610, R4 ;  /* 0x00007610ff047816 */ /* 0x000fe40000000004 */
[----:B------:R-:W-:-:S09]  /*58c0*/  @P3 LOP3.LUT R0, R0, 0x1, R7, 0x78, !PT ;  /* 0x0000000100003812 */ /* 0x000fd200078e7807 */
[----:B0-----:R-:W-:Y:S05]  /*58d0*/  @P1 BRA `(.L_x_107) ;  /* 0x00000004004c1947 */ /* 0x001fea0003800000 */
[----:B------:R-:W-:Y:S01]  /*58e0*/  ULDC.64 UR6, c[0x0][0x628] ;  /* 0x00018a0000067ab9 */ /* 0x000fe20000000a00 */
[----:B------:R-:W0:Y:S01]  /*58f0*/  S2R R15, SR_CTAID.X ;  /* 0x00000000000f7919 */ /* 0x000e220000002500 */
[----:B------:R-:W-:Y:S01]  /*5900*/  ISETP.NE.U32.AND P1, PT, RZ, UR6, PT ;  /* 0x00000006ff007c0c */ /* 0x000fe2000bf25070 */
[----:B------:R-:W-:Y:S01]  /*5910*/  ULDC UR9, c[0x0][0x630] ;  /* 0x00018c0000097ab9 */ /* 0x000fe20000000800 */
[----:B------:R-:W-:Y:S01]  /*5920*/  IMAD.MOV.U32 R4, RZ, RZ, R16 ;  /* 0x000000ffff047224 */ /* 0x000fe200078e0010 */
[----:B------:R-:W1:Y:S01]  /*5930*/  S2R R14, SR_CTAID.Y ;  /* 0x00000000000e7919 */ /* 0x000e620000002600 */
[----:B------:R-:W-:Y:S01]  /*5940*/  ISETP.NE.AND.EX P1, PT, RZ, UR7, PT, P1 ;  /* 0x00000007ff007c0c */ /* 0x000fe2000bf25310 */
[----:B------:R-:W-:-:S12]  /*5950*/  IMAD.MOV.U32 R5, RZ, RZ, R17 ;  /* 0x000000ffff057224 */ /* 0x000fd800078e0011 */
[----:B------:R-:W-:Y:S05]  /*5960*/  @!P1 BRA `(.L_x_108) ;  /* 0x0000000000289947 */ /* 0x000fea0003800000 */
[----:B------:R-:W-:Y:S02]  /*5970*/  ULDC UR8, c[0x0][0x634] ;  /* 0x00018d0000087ab9 */ /* 0x000fe40000000800 */
[----:B------:R-:W-:-:S05]  /*5980*/  IADD3 R9, P1, R16, UR8, RZ ;  /* 0x0000000810097c10 */ /* 0x000fca000ff3e0ff */
[----:B------:R-:W-:-:S04]  /*5990*/  IMAD.X R19, RZ, RZ, R17, P1 ;  /* 0x000000ffff137224 */ /* 0x000fc800008e0611 */
[----:B------:R-:W-:-:S04]  /*59a0*/  IMAD.WIDE.U32 R6, R19, UR6, RZ ;  /* 0x0000000613067c25 */ /* 0x000fc8000f8e00ff */
[----:B------:R-:W-:-:S04]  /*59b0*/  IMAD.WIDE.U32 R6, P1, R9, UR7, R6 ;  /* 0x0000000709067c25 */ /* 0x000fc8000f820006 */
[----:B------:R-:W-:-:S04]  /*59c0*/  IMAD.WIDE.U32 R8, R9, UR6, RZ ;  /* 0x0000000609087c25 */ /* 0x000fc8000f8e00ff */
[----:B------:R-:W-:Y:S01]  /*59d0*/  IMAD.X R5, RZ, RZ, RZ, P1 ;  /* 0x000000ffff057224 */ /* 0x000fe200008e06ff */
[----:B------:R-:W-:Y:S01]  /*59e0*/  IADD3 RZ, P1, R9, R6, RZ ;  /* 0x0000000609ff7210 */ /* 0x000fe20007f3e0ff */
[----:B------:R-:W-:-:S04]  /*59f0*/  IMAD.MOV.U32 R4, RZ, RZ, R7 ;  /* 0x000000ffff047224 */ /* 0x000fc800078e0007 */
[----:B------:R-:W-:-:S08]  /*5a00*/  IMAD.WIDE.U32.X R4, R19, UR7, R4, P1 ;  /* 0x0000000713047c25 */ /* 0x000fd000088e0404 */
.L_x_108:
[--C-:B------:R-:W-:Y:S01]  /*5a10*/  SHF.R.U64 R8, R4, UR9, R5.reuse ;  /* 0x0000000904087c19 */ /* 0x100fe20008001205 */
[----:B------:R-:W-:Y:S01]  /*5a20*/  ULDC.64 UR6, c[0x0][0x620] ;  /* 0x0001880000067ab9 */ /* 0x000fe20000000a00 */
[----:B------:R-:W-:Y:S01]  /*5a30*/  SHF.R.U32.HI R4, RZ, UR9, R5 ;  /* 0x00000009ff047c19 */ /* 0x000fe20008011605 */
[----:B------:R-:W2:Y:S01]  /*5a40*/  LDC R24, c[0x0][0x144] ;  /* 0x00005100ff187b82 */ /* 0x000ea20000000800 */
[----:B------:R-:W-:Y:S01]  /*5a50*/  IADD3 R7, P1, RZ, -R8, RZ ;  /* 0x80000008ff077210 */ /* 0x000fe20007f3e0ff */
[----:B------:R-:W-:Y:S01]  /*5a60*/  ULDC.64 UR10, c[0x0][0x640] ;  /* 0x00019000000a7ab9 */ /* 0x000fe20000000a00 */
[----:B0-----:R-:W-:Y:S01]  /*5a70*/  I2FP.F32.U32 R9, R15 ;  /* 0x0000000f00097245 */ /* 0x001fe20000201000 */
[----:B------:R-:W-:Y:S02]  /*5a80*/  ULDC UR8, c[0x0][0x608] ;  /* 0x0001820000087ab9 */ /* 0x000fe40000000800 */
[----:B------:R-:W-:Y:S01]  /*5a90*/  IMAD.X R4, RZ, RZ, ~R4, P1 ;  /* 0x000000ffff047224 */ /* 0x000fe200008e0e04 */
[----:B------:R-:W-:Y:S01]  /*5aa0*/  ISETP.NE.U32.AND P1, PT, RZ, UR10, PT ;  /* 0x0000000aff007c0c */ /* 0x000fe2000bf25070 */
[----:B------:R-:W0:Y:S02]  /*5ab0*/  LDC R21, c[0x0][0x148] ;  /* 0x00005200ff157b82 */ /* 0x000e240000000800 */
[----:B------:R-:W-:Y:S01]  /*5ac0*/  IMAD R6, R4, UR6, RZ ;  /* 0x0000000604067c24 */ /* 0x000fe2000f8e02ff */
[----:B------:R-:W-:Y:S01]  /*5ad0*/  ISETP.NE.AND.EX P1, PT, RZ, UR11, PT, P1 ;  /* 0x0000000bff007c0c */ /* 0x000fe2000bf25310 */
[----:B------:R-:W-:Y:S01]  /*5ae0*/  IMAD.WIDE.U32 R4, R7, UR6, R16 ;  /* 0x0000000607047c25 */ /* 0x000fe2000f8e0010 */
[----:B------:R-:W-:-:S03]  /*5af0*/  ULDC UR6, c[0x0][0x150] ;  /* 0x0000540000067ab9 */ /* 0x000fc60000000800 */
[----:B------:R-:W-:Y:S02]  /*5b00*/  IMAD R7, R7, UR7, R6 ;  /* 0x0000000707077c24 */ /* 0x000fe4000f8e0206 */
[----:B------:R-:W-:Y:S01]  /*5b10*/  FMUL R6, R9, UR6 ;  /* 0x0000000609067c20 */ /* 0x000fe20008400000 */
[----:B------:R-:W-:Y:S01]  /*5b20*/  ULDC UR6, c[0x0][0x618] ;  /* 0x0001860000067ab9 */ /* 0x000fe20000000800 */
[----:B------:R-:W-:Y:S01]  /*5b30*/  ULDC UR7, c[0x0][0x154] ;  /* 0x0000550000077ab9 */ /* 0x000fe20000000800 */
[----:B------:R-:W-:-:S03]  /*5b40*/  IMAD.IADD R5, R5, 0x1, R7 ;  /* 0x0000000105057824 */ /* 0x000fc600078e0207 */
[----:B------:R-:W3:Y:S02]  /*5b50*/  F2I.U32.TRUNC.NTZ R6, R6 ;  /* 0x0000000600067305 */ /* 0x000ee4000020f000 */
[----:B------:R-:W-:Y:S02]  /*5b60*/  SHF.R.U64 R9, R4, UR6, R5 ;  /* 0x0000000604097c19 */ /* 0x000fe40008001205 */
[----:B-1----:R-:W-:-:S05]  /*5b70*/  I2FP.F32.U32 R4, R14 ;  /* 0x0000000e00047245 */ /* 0x002fca0000201000 */
[----:B------:R-:W-:Y:S01]  /*5b80*/  FMUL R22, R4, UR7 ;  /* 0x0000000704167c20 */ /* 0x000fe20008400000 */
[----:B------:R-:W-:Y:S01]  /*5b90*/  SHF.R.U32.HI R4, RZ, UR6, R5 ;  /* 0x00000006ff047c19 */ /* 0x000fe20008011605 */
[----:B------:R-:W-:-:S03]  /*5ba0*/  ULDC UR6, c[0x0][0x658] ;  /* 0x0001960000067ab9 */ /* 0x000fc60000000800 */
[--C-:B------:R-:W-:Y:S01]  /*5bb0*/  SHF.R.U64 R20, R9, UR8, R4.reuse ;  /* 0x0000000809147c19 */ /* 0x100fe20008001204 */
[----:B------:R-:W1:Y:S01]  /*5bc0*/  F2I.U32.TRUNC.NTZ R22, R22 ;  /* 0x0000001600167305 */ /* 0x000e62000020f000 */
[----:B------:R-:W-:Y:S01]  /*5bd0*/  SHF.R.U32.HI R5, RZ, UR8, R4 ;  /* 0x00000008ff057c19 */ /* 0x000fe20008011604 */
[----:B---3--:R-:W-:-:S03]  /*5be0*/  IMAD.MOV R6, RZ, RZ, -R6 ;  /* 0x000000ffff067224 */ /* 0x008fc600078e0a06 */
[----:B------:R-:W-:Y:S01]  /*5bf0*/  SHF.R.U64 R19, R20, UR6, R5 ;  /* 0x0000000614137c19 */ /* 0x000fe20008001205 */
[----:B--2---:R-:W-:Y:S01]  /*5c00*/  IMAD R15, R24, R6, R15 ;  /* 0x00000006180f7224 */ /* 0x004fe200078e020f */
[----:B------:R-:W-:-:S03]  /*5c10*/  SHF.R.U32.HI R23, RZ, UR6, R5 ;  /* 0x00000006ff177c19 */ /* 0x000fc60008011605 */
[----:B------:R-:W-:Y:S02]  /*5c20*/  IMAD.MOV.U32 R4, RZ, RZ, R19 ;  /* 0x000000ffff047224 */ /* 0x000fe400078e0013 */
[----:B------:R-:W-:Y:S01]  /*5c30*/  IMAD.MOV.U32 R5, RZ, RZ, R23 ;  /* 0x000000ffff057224 */ /* 0x000fe200078e0017 */
[----:B-1----:R-:W-:Y:S06]  /*5c40*/  @!P1 BRA `(.L_x_109) ;  /* 0x0000000000289947 */ /* 0x002fec0003800000 */
[----:B------:R-:W-:Y:S02]  /*5c50*/  ULDC UR6, c[0x0][0x64c] ;  /* 0x0001930000067ab9 */ /* 0x000fe40000000800 */
[----:B------:R-:W-:-:S05]  /*5c60*/  IADD3 R5, P1, R19, UR6, RZ ;  /* 0x0000000613057c10 */ /* 0x000fca000ff3e0ff */
[----:B------:R-:W-:-:S04]  /*5c70*/  IMAD.X R23, RZ, RZ, R23, P1 ;  /* 0x000000ffff177224 */ /* 0x000fc800008e0617 */
[----:B------:R-:W-:-:S04]  /*5c80*/  IMAD.WIDE.U32 R6, R23, UR10, RZ ;  /* 0x0000000a17067c25 */ /* 0x000fc8000f8e00ff */
[----:B------:R-:W-:-:S04]  /*5c90*/  IMAD.WIDE.U32 R6, P1, R5, UR11, R6 ;  /* 0x0000000b05067c25 */ /* 0x000fc8000f820006 */
[----:B------:R-:W-:-:S04]  /*5ca0*/  IMAD.WIDE.U32 R4, R5, UR10, RZ ;  /* 0x0000000a05047c25 */ /* 0x000fc8000f8e00ff */
[----:B------:R-:W-:Y:S01]  /*5cb0*/  IMAD.MOV.U32 R4, RZ, RZ, R7 ;  /* 0x000000ffff047224 */ /* 0x000fe200078e0007 */
[----:B------:R-:W-:Y:S01]  /*5cc0*/  IADD3 RZ, P3, R5, R6, RZ ;  /* 0x0000000605ff7210 */ /* 0x000fe20007f7e0ff */
[----:B------:R-:W-:-:S04]  /*5cd0*/  IMAD.X R5, RZ, RZ, RZ, P1 ;  /* 0x000000ffff057224 */ /* 0x000fc800008e06ff */
[----:B------:R-:W-:-:S08]  /*5ce0*/  IMAD.WIDE.U32.X R4, R23, UR11, R4, P3 ;  /* 0x0000000b17047c25 */ /* 0x000fd000098e0404 */
.L_x_109:
[----:B------:R-:W-:Y:S01]  /*5cf0*/  ISETP.NE.AND P1, PT, R2, 0x1, PT ;  /* 0x000000010200780c */ /* 0x000fe20003f25270 */
[----:B------:R-:W-:Y:S01]  /*5d00*/  ULDC UR6, c[0x0][0x648] ;  /* 0x0001920000067ab9 */ /* 0x000fe20000000800 */
[----:B------:R-:W-:Y:S01]  /*5d10*/  LOP3.LUT R20, R20, UR13, RZ, 0xc0, !PT ;  /* 0x0000000d14147c12 */ /* 0x000fe2000f8ec0ff */
[----:B------:R-:W-:Y:S01]  /*5d20*/  IMAD.MOV R22, RZ, RZ, -R22 ;  /* 0x000000ffff167224 */ /* 0x000fe200078e0a16 */
[----:B------:R-:W-:Y:S01]  /*5d30*/  SHF.R.U64 R5, R4, UR6, R5 ;  /* 0x0000000604057c19 */ /* 0x000fe20008001205 */
[----:B------:R-:W-:Y:S01]  /*5d40*/  ULDC UR6, c[0x0][0x638] ;  /* 0x00018e0000067ab9 */ /* 0x000fe20000000800 */
[----:B------:R-:W-:Y:S01]  /*5d50*/  LOP3.LUT R6, R9, UR4, RZ, 0xc0, !PT ;  /* 0x0000000409067c12 */ /* 0x000fe2000f8ec0ff */
[----:B------:R-:W-:Y:S02]  /*5d60*/  ULDC UR7, c[0x0][0x610] ;  /* 0x0001840000077ab9 */ /* 0x000fe40000000800 */
[----:B------:R-:W-:Y:S02]  /*5d70*/  IMAD.MOV R4, RZ, RZ, -R5 ;  /* 0x000000ffff047224 */ /* 0x000fe400078e0a05 */
[----:B------:R-:W-:-:S02]  /*5d80*/  IMAD R20, R5, UR5, R20 ;  /* 0x0000000505147c24 */ /* 0x000fc4000f8e0214 */
[----:B0-----:R-:W-:Y:S02]  /*5d90*/  @P1 IMAD R15, R21, R22, R14 ;  /* 0x00000016150f1224 */ /* 0x001fe400078e020e */
[----:B------:R-:W-:Y:S01]  /*5da0*/  IMAD R19, R4, UR6, R19 ;  /* 0x0000000604137c24 */ /* 0x000fe2000f8e0213 */
[----:B------:R-:W-:Y:S01]  /*5db0*/  ULDC UR6, c[0x0][0x600] ;  /* 0x0001800000067ab9 */ /* 0x000fe20000000800 */
[----:B------:R-:W-:Y:S02]  /*5dc0*/  IMAD R15, R20, UR7, R15 ;  /* 0x00000007140f7c24 */ /* 0x000fe4000f8e020f */
[----:B------:R-:W-:Y:S02]  /*5dd0*/  IMAD R6, R19, UR6, R6 ;  /* 0x0000000613067c24 */ /* 0x000fe4000f8e0206 */
[----:B------:R-:W-:-:S03]  /*5de0*/  IMAD.MOV.U32 R4, RZ, RZ, 0x1 ;  /* 0x00000001ff047424 */ /* 0x000fc600078e00ff */
[----:B------:R-:W-:Y:S02]  /*5df0*/  SEL R20, R6, R15, !P1 ;  /* 0x0000000f06147207 */ /* 0x000fe40004800000 */
[----:B------:R-:W-:-:S07]  /*5e00*/  SEL R19, R15, R6, !P1 ;  /* 0x000000060f137207 */ /* 0x000fce0004800000 */
.L_x_107:
[----:B------:R-:W-:Y:S05]  /*5e10*/  BSYNC B1 ;  /* 0x0000000000017941 */ /* 0x000fea0003800000 */
.L_x_106:
[----:B------:R-:W-:-:S13]  /*5e20*/  LOP3.LUT P1, RZ, R4, 0xff, RZ, 0xc0, !PT ;  /* 0x000000ff04ff7812 */ /* 0x000fda000782c0ff */
[----:B------:R-:W-:Y:S05]  /*5e30*/  @P1 BRA `(.L_x_110) ;  /* 0xfffffff4001c1947 */ /* 0x000fea000383ffff */
[----:B------:R-:W-:Y:S05]  /*5e40*/  BSYNC B0 ;  /* 0x0000000000007941 */ /* 0x000fea0003800000 */
.L_x_98:
[----:B------:R-:W-:-:S03]  /*5e50*/  UMOV UR6, 0xffffffff ;  /* 0xffffffff00067882 */ /* 0x000fc60000000000 */
[----:B------:R-:W-:Y:S05]  /*5e60*/  BRA.DIV UR6, `(.L_x_111) ;  /* 0x0000000606607947 */ /* 0x000fea000b800000 */
[----:B------:R-:W-:-:S13]  /*5e70*/  ELECT P6, URZ, PT ;  /* 0x00000000003f782f */ /* 0x000fda00038c0000 */
.L_x_127:
[----:B------:R-:W-:Y:S04]  /*5e80*/  BSSY B0, `(.L_x_112) ;  /* 0x000003d000007945 */ /* 0x000fe80003800000 */
[----:B------:R-:W-:Y:S05]  /*5e90*/  @!P6 BRA `(.L_x_113) ;  /* 0x0000000000ece947 */ /* 0x000fea0003800000 */
[----:B------:R-:W-:-:S04]  /*5ea0*/  LOP3.LUT R18, R18, 0x2, RZ, 0xfc, !PT ;  /* 0x0000000212127812 */ /* 0x000fc800078efcff */
[----:B------:R-:W-:-:S13]  /*5eb0*/  ISETP.NE.AND P0, PT, R18, 0x3, PT ;  /* 0x000000031200780c */ /* 0x000fda0003f05270 */
[----:B------:R-:W-:Y:S05]  /*5ec0*/  @!P0 BRA `(.L_x_114) ;  /* 0x0000000000048947 */ /* 0x000fea0003800000 */
[----:B------:R-:W-:Y:S01]  /*5ed0*/  BPT.TRAP 0x1 ;  /* 0x000000040000795c */ /* 0x000fe20000300000 */
.L_x_114:
[----:B------:R-:W0:Y:S01]  /*5ee0*/  S2R R3, SR_CgaCtaId ;  /* 0x0000000000037919 */ /* 0x000e220000008800 */
[----:B------:R-:W-:-:S04]  /*5ef0*/  MOV R2, 0x400 ;  /* 0x0000040000027802 */ /* 0x000fc80000000f00 */
[----:B0-----:R-:W-:Y:S02]  /*5f00*/  LEA R3, R3, R2, 0x18 ;  /* 0x0000000203037211 */ /* 0x001fe400078ec0ff */
[----:B------:R-:W-:-:S03]  /*5f10*/  SHF.L.U32 R2, R0, 0x1f, RZ ;  /* 0x0000001f00027819 */ /* 0x000fc600000006ff */
[----:B------:R-:W-:-:S04]  /*5f20*/  VIADD R3, R3, 0x30 ;  /* 0x0000003003037836 */ /* 0x000fc80000000000 */
[C---:B------:R-:W-:Y:S02]  /*5f30*/  IMAD R7, R12.reuse, 0x8, R3 ;  /* 0x000000080c077824 */ /* 0x040fe400078e0203 */
[----:B------:R-:W-:Y:S02]  /*5f40*/  VIADD R12, R12, 0x1 ;  /* 0x000000010c0c7836 */ /* 0x000fe40000000000 */
[----:B------:R-:W0:Y:S03]  /*5f50*/  SYNCS.PHASECHK.TRANS64.TRYWAIT P0, [R7+URZ], R2 ;  /* 0x00000002070075a7 */ /* 0x000e26000800017f */
[----:B------:R-:W-:-:S04]  /*5f60*/  ISETP.NE.AND P1, PT, R12, 0x6, PT ;  /* 0x000000060c00780c */ /* 0x000fc80003f25270 */
[----:B------:R-:W-:Y:S02]  /*5f70*/  SEL R5, RZ, 0x1, P1 ;  /* 0x00000001ff057807 */ /* 0x000fe40000800000 */
[----:B------:R-:W-:Y:S02]  /*5f80*/  SEL R12, R12, RZ, P1 ;  /* 0x000000ff0c0c7207 */ /* 0x000fe40000800000 */
[----:B------:R-:W-:-:S03]  /*5f90*/  LOP3.LUT R5, R0, R5, RZ, 0x3c, !PT ;  /* 0x0000000500057212 */ /* 0x000fc600078e3cff */
[----:B------:R-:W-:Y:S01]  /*5fa0*/  IMAD R9, R12, 0x8, R3 ;  /* 0x000000080c097824 */ /* 0x000fe200078e0203 */
[----:B------:R-:W-:Y:S01]  /*5fb0*/  SHF.L.U32 R4, R5, 0x1f, RZ ;  /* 0x0000001f05047819 */ /* 0x000fe200000006ff */
[----:B0-----:R-:W-:Y:S06]  /*5fc0*/  @!P0 BRA `(.L_x_115) ;  /* 0x0000000400288947 */ /* 0x001fec0003800000 */
.L_x_128:
[----:B------:R-:W1:Y:S01]  /*5fd0*/  SYNCS.PHASECHK.TRANS64.TRYWAIT P0, [R9+URZ], R4 ;  /* 0x00000004090075a7 */ /* 0x000e62000800017f */
[----:B------:R-:W-:-:S05]  /*5fe0*/  VIADD R0, R12, 0x1 ;  /* 0x000000010c007836 */ /* 0x000fca0000000000 */
[----:B------:R-:W-:-:S04]  /*5ff0*/  ISETP.NE.AND P1, PT, R0, 0x6, PT ;  /* 0x000000060000780c */ /* 0x000fc80003f25270 */
[----:B0-----:R-:W-:Y:S02]  /*6000*/  SEL R2, RZ, 0x1, P1 ;  /* 0x00000001ff027807 */ /* 0x001fe40000800000 */
[----:B------:R-:W-:Y:S02]  /*6010*/  SEL R0, R0, RZ, P1 ;  /* 0x000000ff00007207 */ /* 0x000fe40000800000 */
[----:B------:R-:W-:-:S03]  /*6020*/  LOP3.LUT R7, R5, R2, RZ, 0x3c, !PT ;  /* 0x0000000205077212 */ /* 0x000fc600078e3cff */
[----:B------:R-:W-:Y:S01]  /*6030*/  IMAD R6, R0, 0x8, R3 ;  /* 0x0000000800067824 */ /* 0x000fe200078e0203 */
[----:B------:R-:W-:Y:S01]  /*6040*/  SHF.L.U32 R5, R7, 0x1f, RZ ;  /* 0x0000001f07057819 */ /* 0x000fe200000006ff */
[----:B-1----:R-:W-:Y:S06]  /*6050*/  @!P0 BRA `(.L_x_116) ;  /* 0x0000000400188947 */ /* 0x002fec0003800000 */
.L_x_129:
[----:B------:R-:W1:Y:S01]  /*6060*/  SYNCS.PHASECHK.TRANS64.TRYWAIT P0, [R6+URZ], R5 ;  /* 0x00000005060075a7 */ /* 0x000e62000800017f */
[----:B------:R-:W-:-:S05]  /*6070*/  VIADD R0, R0, 0x1 ;  /* 0x0000000100007836 */ /* 0x000fca0000000000 */
[----:B------:R-:W-:-:S04]  /*6080*/  ISETP.NE.AND P1, PT, R0, 0x6, PT ;  /* 0x000000060000780c */ /* 0x000fc80003f25270 */
[----:B------:R-:W-:Y:S02]  /*6090*/  SEL R2, RZ, 0x1, P1 ;  /* 0x00000001ff027807 */ /* 0x000fe40000800000 */
[----:B------:R-:W-:Y:S02]  /*60a0*/  SEL R0, R0, RZ, P1 ;  /* 0x000000ff00007207 */ /* 0x000fe40000800000 */
[----:B------:R-:W-:-:S03]  /*60b0*/  LOP3.LUT R7, R7, R2, RZ, 0x3c, !PT ;  /* 0x0000000207077212 */ /* 0x000fc600078e3cff */
[----:B0-----:R-:W-:Y:S01]  /*60c0*/  IMAD R9, R0, 0x8, R3 ;  /* 0x0000000800097824 */ /* 0x001fe200078e0203 */
[----:B------:R-:W-:Y:S01]  /*60d0*/  SHF.L.U32 R4, R7, 0x1f, RZ ;  /* 0x0000001f07047819 */ /* 0x000fe200000006ff */
[----:B-1----:R-:W-:Y:S06]  /*60e0*/  @!P0 BRA `(.L_x_117) ;  /* 0x0000000400088947 */ /* 0x002fec0003800000 */
.L_x_130:
        /* <DEDUP_REMOVED lines=9> */
.L_x_131:
[----:B------:R-:W1:Y:S01]  /*6180*/  SYNCS.PHASECHK.TRANS64.TRYWAIT P0, [R6+URZ], R5 ;  /* 0x00000005060075a7 */ /* 0x000e62000800017f */
[----:B------:R-:W-:-:S05]  /*6190*/  VIADD R0, R0, 0x1 ;  /* 0x0000000100007836 */ /* 0x000fca0000000000 */
[----:B------:R-:W-:-:S04]  /*61a0*/  ISETP.NE.AND P1, PT, R0, 0x6, PT ;  /* 0x000000060000780c */ /* 0x000fc80003f25270 */
[----:B------:R-:W-:Y:S02]  /*61b0*/  SEL R2, RZ, 0x1, P1 ;  /* 0x00000001ff027807 */ /* 0x000fe40000800000 */
[----:B------:R-:W-:Y:S02]  /*61c0*/  SEL R0, R0, RZ, P1 ;  /* 0x000000ff00007207 */ /* 0x000fe40000800000 */
[----:B------:R-:W-:Y:S01]  /*61d0*/  LOP3.LUT R2, R7, R2, RZ, 0x3c, !PT ;  /* 0x0000000207027212 */ /* 0x000fe200078e3cff */
[----:B-1----:R-:W-:Y:S06]  /*61e0*/  @!P0 BRA `(.L_x_119) ;  /* 0x0000000000f08947 */ /* 0x002fec0003800000 */
.L_x_132:
[----:B------:R-:W-:Y:S01]  /*61f0*/  IMAD R3, R0, 0x8, R3 ;  /* 0x0000000800037824 */ /* 0x000fe200078e0203 */
[----:B------:R-:W-:-:S07]  /*6200*/  SHF.L.U32 R0, R2, 0x1f, RZ ;  /* 0x0000001f02007819 */ /* 0x000fce00000006ff */
.L_x_120:
[----:B--2---:R2:W3:Y:S02]  /*6210*/  SYNCS.PHASECHK.TRANS64.TRYWAIT P0, [R3+URZ], R0 ;  /* 0x00000000030075a7 */ /* 0x0044e4000800017f */
[----:B---3--:R-:W-:Y:S05]  /*6220*/  @!P0 NANOSLEEP.SYNCS 0x989680 ;  /* 0x009896800000895d */ /* 0x008fea0003900000 */
[----:B------:R-:W3:Y:S02]  /*6230*/  @!P0 SYNCS.PHASECHK.TRANS64 P0, [R3+URZ], R0 ;  /* 0x00000000030085a7 */ /* 0x000ee4000800007f */
[----:B---3--:R-:W-:Y:S05]  /*6240*/  @!P0 BRA `(.L_x_120) ;  /* 0xfffffffc00f08947 */ /* 0x008fea000383ffff */
.L_x_113:
[----:B------:R-:W-:Y:S05]  /*6250*/  BSYNC B0 ;  /* 0x0000000000007941 */ /* 0x000fea0003800000 */
.L_x_112:
[----:B------:R-:W-:Y:S05]  /*6260*/  EXIT ;  /* 0x000000000000794d */ /* 0x000fea0003800000 */
.L_x_17:
[----:B-1----:R1:W2:Y:S02]  /*6270*/  SYNCS.PHASECHK.TRANS64.TRYWAIT P1, [R3+URZ], R0 ;  /* 0x00000000030075a7 */ /* 0x0022a4000802017f */
[----:B--2---:R-:W-:Y:S05]  /*6280*/  @!P1 NANOSLEEP.SYNCS 0x989680 ;  /* 0x009896800000995d */ /* 0x004fea0003900000 */
[----:B------:R-:W2:Y:S02]  /*6290*/  @!P1 SYNCS.PHASECHK.TRANS64 P1, [R3+URZ], R0 ;  /* 0x00000000030095a7 */ /* 0x000ea4000802007f */
[----:B--2---:R-:W-:Y:S05]  /*62a0*/  @!P1 BRA `(.L_x_17) ;  /* 0xfffffffc00f09947 */ /* 0x004fea000383ffff */
[----:B------:R-:W-:Y:S05]  /*62b0*/  BRA `(.L_x_16) ;  /* 0xffffffb0008c7947 */ /* 0x000fea000383ffff */
.L_x_22:
[----:B-1----:R-:W-:-:S04]  /*62c0*/  IMAD.U32 R4, RZ, RZ, UR8 ;  /* 0x00000008ff047e24 */ /* 0x002fc8000f8e00ff */
[----:B------:R1:W2:Y:S03]  /*62d0*/  SYNCS.PHASECHK.TRANS64.TRYWAIT P1, [R4+URZ], R3 ;  /* 0x00000003040075a7 */ /* 0x0002a6000802017f */
[----:B--2---:R-:W-:Y:S05]  /*62e0*/  @!P1 NANOSLEEP.SYNCS 0x989680 ;  /* 0x009896800000995d */ /* 0x004fea0003900000 */
[----:B------:R-:W2:Y:S02]  /*62f0*/  @!P1 SYNCS.PHASECHK.TRANS64 P1, [R4+URZ], R3 ;  /* 0x00000003040095a7 */ /* 0x000ea4000802007f */
[----:B--2---:R-:W-:Y:S05]  /*6300*/  @!P1 BRA `(.L_x_22) ;  /* 0xfffffffc00ec9947 */ /* 0x004fea000383ffff */
[----:B------:R-:W-:Y:S05]  /*6310*/  BRA `(.L_x_21) ;  /* 0xffffffb400c87947 */ /* 0x000fea000383ffff */
.L_x_99:
[----:B------:R-:W-:Y:S01]  /*6320*/  BSSY B1, `(.L_x_121) ;  /* 0x0000006000017945 */ /* 0x000fe20003800000 */
[----:B------:R-:W-:-:S07]  /*6330*/  IMAD.MOV.U32 R15, RZ, RZ, -0x1 ;  /* 0xffffffffff0f7424 */ /* 0x000fce00078e00ff */
[----:B------:R-:W-:Y:S05]  /*6340*/  WARPSYNC.COLLECTIVE R15, `(.L_x_122) ;  /* 0x000000000f0c7348 */ /* 0x000fea0003c00000 */
[----:B------:R-:W-:Y:S02]  /*6350*/  ELECT P6, UR62, PT ;  /* 0x00000000003e782f */ /* 0x000fe400038c0000 */
[----:B------:R-:W-:Y:S01]  /*6360*/  MOV R14, UR62 ;  /* 0x0000003e000e7c02 */ /* 0x000fe20008000f00 */
[----:B------:R-:W-:Y:S10]  /*6370*/  ENDCOLLECTIVE ;  /* 0x000000000000791b */ /* 0x000ff40003800000 */
.L_x_122:
[----:B------:R-:W-:Y:S05]  /*6380*/  BSYNC B1 ;  /* 0x0000000000017941 */ /* 0x000fea0003800000 */
.L_x_121:
[----:B------:R-:W-:Y:S05]  /*6390*/  BRA `(.L_x_123) ;  /* 0xffffffec00d07947 */ /* 0x000fea000383ffff */
.L_x_102:
[----:B0-----:R0:W1:Y:S02]  /*63a0*/  SYNCS.PHASECHK.TRANS64.TRYWAIT P1, [R14+URZ+0x30], R7 ;  /* 0x000030070e0075a7 */ /* 0x001064000802017f */
[----:B-1----:R-:W-:Y:S05]  /*63b0*/  @!P1 NANOSLEEP.SYNCS 0x989680 ;  /* 0x009896800000995d */ /* 0x002fea0003900000 */
[----:B------:R-:W1:Y:S02]  /*63c0*/  @!P1 SYNCS.PHASECHK.TRANS64 P1, [R14+URZ+0x30], R7 ;  /* 0x000030070e0095a7 */ /* 0x000e64000802007f */
[----:B-1----:R-:W-:Y:S05]  /*63d0*/  @!P1 BRA `(.L_x_102) ;  /* 0xfffffffc00f09947 */ /* 0x002fea000383ffff */
[----:B------:R-:W-:Y:S05]  /*63e0*/  BRA `(.L_x_124) ;  /* 0xfffffff000047947 */ /* 0x000fea000383ffff */
.L_x_111:
[----:B------:R-:W-:Y:S01]  /*63f0*/  BSSY B0, `(.L_x_125) ;  /* 0x0000006000007945 */ /* 0x000fe20003800000 */
[----:B------:R-:W-:-:S07]  /*6400*/  IMAD.MOV.U32 R15, RZ, RZ, -0x1 ;  /* 0xffffffffff0f7424 */ /* 0x000fce00078e00ff */
[----:B------:R-:W-:Y:S05]  /*6410*/  WARPSYNC.COLLECTIVE R15, `(.L_x_126) ;  /* 0x000000000f0c7348 */ /* 0x000fea0003c00000 */
[----:B------:R-:W-:Y:S02]  /*6420*/  ELECT P6, UR62, PT ;  /* 0x00000000003e782f */ /* 0x000fe400038c0000 */
[----:B------:R-:W-:Y:S01]  /*6430*/  MOV R14, UR62 ;  /* 0x0000003e000e7c02 */ /* 0x000fe20008000f00 */
[----:B------:R-:W-:Y:S10]  /*6440*/  ENDCOLLECTIVE ;  /* 0x000000000000791b */ /* 0x000ff40003800000 */
.L_x_126:
[----:B------:R-:W-:Y:S05]  /*6450*/  BSYNC B0 ;  /* 0x0000000000007941 */ /* 0x000fea0003800000 */
.L_x_125:
[----:B------:R-:W-:Y:S05]  /*6460*/  BRA `(.L_x_127) ;  /* 0xfffffff800847947 */ /* 0x000fea000383ffff */
.L_x_115:
[----:B0-----:R0:W1:Y:S02]  /*6470*/  SYNCS.PHASECHK.TRANS64.TRYWAIT P0, [R7+URZ], R2 ;  /* 0x00000002070075a7 */ /* 0x001064000800017f */
[----:B-1----:R-:W-:Y:S05]  /*6480*/  @!P0 NANOSLEEP.SYNCS 0x989680 ;  /* 0x009896800000895d */ /* 0x002fea0003900000 */
[----:B------:R-:W1:Y:S02]  /*6490*/  @!P0 SYNCS.PHASECHK.TRANS64 P0, [R7+URZ], R2 ;  /* 0x00000002070085a7 */ /* 0x000e64000800007f */
[----:B-1----:R-:W-:Y:S05]  /*64a0*/  @!P0 BRA `(.L_x_115) ;  /* 0xfffffffc00f08947 */ /* 0x002fea000383ffff */
[----:B------:R-:W-:Y:S05]  /*64b0*/  BRA `(.L_x_128) ;  /* 0xfffffff800c47947 */ /* 0x000fea000383ffff */
.L_x_116:
[----:B0-----:R0:W1:Y:S02]  /*64c0*/  SYNCS.PHASECHK.TRANS64.TRYWAIT P0, [R9+URZ], R4 ;  /* 0x00000004090075a7 */ /* 0x001064000800017f */
[----:B-1----:R-:W-:Y:S05]  /*64d0*/  @!P0 NANOSLEEP.SYNCS 0x989680 ;  /* 0x009896800000895d */ /* 0x002fea0003900000 */
[----:B------:R-:W1:Y:S02]  /*64e0*/  @!P0 SYNCS.PHASECHK.TRANS64 P0, [R9+URZ], R4 ;  /* 0x00000004090085a7 */ /* 0x000e64000800007f */
[----:B-1----:R-:W-:Y:S05]  /*64f0*/  @!P0 BRA `(.L_x_116) ;  /* 0xfffffffc00f08947 */ /* 0x002fea000383ffff */
[----:B------:R-:W-:Y:S05]  /*6500*/  BRA `(.L_x_129) ;  /* 0xfffffff800d47947 */ /* 0x000fea000383ffff */
.L_x_117:
[----:B0-----:R0:W1:Y:S02]  /*6510*/  SYNCS.PHASECHK.TRANS64.TRYWAIT P0, [R6+URZ], R5 ;  /* 0x00000005060075a7 */ /* 0x001064000800017f */
[----:B-1----:R-:W-:Y:S05]  /*6520*/  @!P0 NANOSLEEP.SYNCS 0x989680 ;  /* 0x009896800000895d */ /* 0x002fea0003900000 */
[----:B------:R-:W1:Y:S02]  /*6530*/  @!P0 SYNCS.PHASECHK.TRANS64 P0, [R6+URZ], R5 ;  /* 0x00000005060085a7 */ /* 0x000e64000800007f */
[----:B-1----:R-:W-:Y:S05]  /*6540*/  @!P0 BRA `(.L_x_117) ;  /* 0xfffffffc00f08947 */ /* 0x002fea000383ffff */
[----:B------:R-:W-:Y:S05]  /*6550*/  BRA `(.L_x_130) ;  /* 0xfffffff800e47947 */ /* 0x000fea000383ffff */
.L_x_118:
[----:B0-----:R0:W1:Y:S02]  /*6560*/  SYNCS.PHASECHK.TRANS64.TRYWAIT P0, [R9+URZ], R4 ;  /* 0x00000004090075a7 */ /* 0x001064000800017f */
[----:B-1----:R-:W-:Y:S05]  /*6570*/  @!P0 NANOSLEEP.SYNCS 0x989680 ;  /* 0x009896800000895d */ /* 0x002fea0003900000 */
[----:B------:R-:W1:Y:S02]  /*6580*/  @!P0 SYNCS.PHASECHK.TRANS64 P0, [R9+URZ], R4 ;  /* 0x00000004090085a7 */ /* 0x000e64000800007f */
[----:B-1----:R-:W-:Y:S05]  /*6590*/  @!P0 BRA `(.L_x_118) ;  /* 0xfffffffc00f08947 */ /* 0x002fea000383ffff */
[----:B------:R-:W-:Y:S05]  /*65a0*/  BRA `(.L_x_131) ;  /* 0xfffffff800f47947 */ /* 0x000fea000383ffff */
.L_x_119:
[----:B-1----:R1:W2:Y:S02]  /*65b0*/  SYNCS.PHASECHK.TRANS64.TRYWAIT P0, [R6+URZ], R5 ;  /* 0x00000005060075a7 */ /* 0x0022a4000800017f */
[----:B--2---:R-:W-:Y:S05]  /*65c0*/  @!P0 NANOSLEEP.SYNCS 0x989680 ;  /* 0x009896800000895d */ /* 0x004fea0003900000 */
[----:B------:R-:W2:Y:S02]  /*65d0*/  @!P0 SYNCS.PHASECHK.TRANS64 P0, [R6+URZ], R5 ;  /* 0x00000005060085a7 */ /* 0x000ea4000800007f */
[----:B--2---:R-:W-:Y:S05]  /*65e0*/  @!P0 BRA `(.L_x_119) ;  /* 0xfffffffc00f08947 */ /* 0x004fea000383ffff */
[----:B------:R-:W-:Y:S05]  /*65f0*/  BRA `(.L_x_132) ;  /* 0xfffffff800fc7947 */ /* 0x000fea000383ffff */
.L_x_133:
[----:B------:R-:W-:-:S00]  /*6600*/  BRA `(.L_x_133) ;  /* 0xfffffffc00fc7947 */ /* 0x000fc0000383ffff */
[----:B------:R-:W-:-:S00]  /*6610*/  NOP ;  /* 0x0000000000007918 */ /* 0x000fc00000000000 */
        /* <DEDUP_REMOVED lines=14> */
.L_x_134:


//--------------------- .nv.global.init           --------------------------
	.section	.nv.global.init,"aw",@progbits
.nv.global.init:
	.type		$str$22,@object
	.size		$str$22,($str$23 - $str$22)
$str$22:
        /*0000*/ 	.byte	0x6b, 0x5f, 0x74, 0x69, 0x6c, 0x65, 0x5f, 0x63, 0x6f, 0x75, 0x6e, 0x74, 0x20, 0x3e, 0x3d, 0x20
        /*0010*/ 	.byte	0x31, 0x00
	.type		$str$23,@object
	.size		$str$23,(__unnamed_1 - $str$23)
$str$23:
        /*0012*/ 	.byte	0x2f, 0x74, 0x6d, 0x70, 0x2f, 0x63, 0x75, 0x74, 0x6c, 0x61, 0x73, 0x73, 0x5f, 0x73, 0x77, 0x65
        /*0022*/ 	.byte	0x65, 0x70, 0x5f, 0x73, 0x72, 0x63, 0x2f, 0x69, 0x6e, 0x63, 0x6c, 0x75, 0x64, 0x65, 0x2f, 0x63
        /*0032*/ 	.byte	0x75, 0x74, 0x6c, 0x61, 0x73, 0x73, 0x2f, 0x67, 0x65, 0x6d, 0x6d, 0x2f, 0x63, 0x6f, 0x6c, 0x6c
        /*0042*/ 	.byte	0x65, 0x63, 0x74, 0x69, 0x76, 0x65, 0x2f, 0x73, 0x6d, 0x39, 0x30, 0x5f, 0x6d, 0x6d, 0x61, 0x5f
        /*0052*/ 	.byte	0x74, 0x6d, 0x61, 0x5f, 0x67, 0x6d, 0x6d, 0x61, 0x5f, 0x73, 0x73, 0x5f, 0x77, 0x61, 0x72, 0x70
        /*0062*/ 	.byte	0x73, 0x70, 0x65, 0x63, 0x69, 0x61, 0x6c, 0x69, 0x7a, 0x65, 0x64, 0x2e, 0x68, 0x70, 0x70, 0x00
	.type		__unnamed_1,@object
	.size		__unnamed_1,(.L_0 - __unnamed_1)
__unnamed_1:
        /*0072*/ 	.byte	0x76, 0x6f, 0x69, 0x64, 0x20, 0x63, 0x75, 0x74, 0x6c, 0x61, 0x73, 0x73, 0x3a, 0x3a, 0x67, 0x65
        /* <DEDUP_REMOVED lines=180> */
        /*0bc2*/ 	.byte	0x79, 0x5d, 0x00
.L_0:


//--------------------- .nv.shared._ZN7cutlass13device_kernelINS_4gemm6kernel13GemmUniversalIN4cute5tupleIJiiiiEEENS1_10collective13CollectiveMmaINS1_34MainloopSm90TmaGmmaWarpSpecializedILi6ENS5_IJNS4_1CILi1EEESB_SB_EEENS1_35KernelTmaWarpSpecializedCooperativeEEENS5_IJNSA_ILi128EEENSA_ILi64EEESF_EEENS_10bfloat16_tENS5_IJlSB_lEEESI_SJ_NS4_8TiledMMAINS4_8MMA_AtomIJNS4_4SM904GMMA27MMA_64x64x16_F32BF16BF16_SSILNSN_5MajorE0ELSP_0ELNSN_7ScaleInE1ELSQ_1EEEEEENS4_6LayoutINS5_IJNSA_ILi2EEESB_SB_EEENS5_IJSB_NSA_ILi0EEESW_EEEEENS5_IJNS4_10UnderscoreESZ_SZ_EEEEENS4_13SM90_TMA_LOADENS4_14ComposedLayoutINS4_7SwizzleILi3ELi4ELi3EEENS4_18smem_ptr_flag_bitsILi16EEENST_INS5_IJNSA_ILi8EEESG_EEENS5_IJSG_SB_EEEEEEEvNS4_8identityES12_S1C_vS1D_EENS_8epilogue10collective6detail29Sm90TmaWarpSpecializedAdapterINS1G_15DefaultEpilogueISI_SJ_SJ_NS1F_6thread17LinearCombinationISI_Li1EffLNS1K_9ScaleType4KindE0ELNS_15FloatRoundStyleE2ESI_EENS1_15EpilogueDefaultEEEEEvvEEEEvNT_6ParamsE --------------------------
	.section	.nv.shared._ZN7cutlass13device_kernelINS_4gemm6kernel13GemmUniversalIN4cute5tupleIJiiiiEEENS1_10collective13CollectiveMmaINS1_34MainloopSm90TmaGmmaWarpSpecializedILi6ENS5_IJNS4_1CILi1EEESB_SB_EEENS1_35KernelTmaWarpSpecializedCooperativeEEENS5_IJNSA_ILi128EEENSA_ILi64EEESF_EEENS_10bfloat16_tENS5_IJlSB_lEEESI_SJ_NS4_8TiledMMAINS4_8MMA_AtomIJNS4_4SM904GMMA27MMA_64x64x16_F32BF16BF16_SSILNSN_5MajorE0ELSP_0ELNSN_7ScaleInE1ELSQ_1EEEEEENS4_6LayoutINS5_IJNSA_ILi2EEESB_SB_EEENS5_IJSB_NSA_ILi0EEESW_EEEEENS5_IJNS4_10UnderscoreESZ_SZ_EEEEENS4_13SM90_TMA_LOADENS4_14ComposedLayoutINS4_7SwizzleILi3ELi4ELi3EEENS4_18smem_ptr_flag_bitsILi16EEENST_INS5_IJNSA_ILi8EEESG_EEENS5_IJSG_SB_EEEEEEEvNS4_8identityES12_S1C_vS1D_EENS_8epilogue10collective6detail29Sm90TmaWarpSpecializedAdapterINS1G_15DefaultEpilogueISI_SJ_SJ_NS1F_6thread17LinearCombinationISI_Li1EffLNS1K_9ScaleType4KindE0ELNS_15FloatRoundStyleE2ESI_EENS1_15EpilogueDefaultEEEEEvvEEEEvNT_6ParamsE,"aw",@nobits
	.sectionflags	@""
	.align	16
	.zero		1024


//--------------------- .nv.shared.reserved.0     --------------------------
	.section	.nv.shared.reserved.0,"aw",@nobits
	.weak		__nv_reservedSMEM_offset_0_alias
	.size		__nv_reservedSMEM_offset_0_alias, 0, 0
	.other		__nv_reservedSMEM_offset_0_alias,@"STO_CUDA_RESERVED_SHARED STV_DEFAULT"
__nv_reservedSMEM_offset_0_alias:
	.zero		0


//--------------------- .nv.global                --------------------------
	.section	.nv.global,"aw",@nobits
.nv.global:
	.type		_ZN40_INTERNAL_5a5de8f7_4_k_cu_d9d832d4_204094cute1_E,@object
	.size		_ZN40_INTERNAL_5a5de8f7_4_k_cu_d9d832d4_204094cute1_E,(_ZN40_INTERNAL_5a5de8f7_4_k_cu_d9d832d4_204094cuda3std3__45__cpo6cbeginE - _ZN40_INTERNAL_5a5de8f7_4_k_cu_d9d832d4_204094cute1_E)
_ZN40_INTERNAL_5a5de8f7_4_k_cu_d9d832d4_204094cute1_E:
	.zero		1
	.type		_ZN40_INTERNAL_5a5de8f7_4_k_cu_d9d832d4_204094cuda3std3__45__cpo6cbeginE,@object
	.size		_ZN40_INTERNAL_5a5de8f7_4_k_cu_d9d832d4_204094cuda3std3__45__cpo6cbeginE,(_ZN40_INTERNAL_5a5de8f7_4_k_cu_d9d832d4_204094cuda3std3__48in_placeE - _ZN40_INTERNAL_5a5de8f7_4_k_cu_d9d832d4_204094cuda3std3__45__cpo6cbeginE)
_ZN40_INTERNAL_5a5de8f7_4_k_cu_d9d832d4_204094cuda3std3__45__cpo6cbeginE:
	.zero		1
	.type		_ZN40_INTERNAL_5a5de8f7_4_k_cu_d9d832d4_204094cuda3std3__48in_placeE,@object
	.size		_ZN40_INTERNAL_5a5de8f7_4_k_cu_d9d832d4_204094cuda3std3__48in_placeE,(_ZN40_INTERNAL_5a5de8f7_4_k_cu_d9d832d4_204094cuda3std6ranges3__45__cpo9iter_moveE - _ZN40_INTERNAL_5a5de8f7_4_k_cu_d9d832d4_204094cuda3std3__48in_placeE)
_ZN40_INTERNAL_5a5de8f7_4_k_cu_d9d832d4_204094cuda3std3__48in_placeE:
	.zero		1
	.type		_ZN40_INTERNAL_5a5de8f7_4_k_cu_d9d832d4_204094cuda3std6ranges3__45__cpo9iter_moveE,@object
	.size		_ZN40_INTERNAL_5a5de8f7_4_k_cu_d9d832d4_204094cuda3std6ranges3__45__cpo9iter_moveE,(_ZN40_INTERNAL_5a5de8f7_4_k_cu_d9d832d4_204094cuda3std3__45__cpo5beginE - _ZN40_INTERNAL_5a5de8f7_4_k_cu_d9d832d4_204094cuda3std6ranges3__45__cpo9iter_moveE)
_ZN40_INTERNAL_5a5de8f7_4_k_cu_d9d832d4_204094cuda3std6ranges3__45__cpo9iter_moveE:
	.zero		1
	.type		_ZN40_INTERNAL_5a5de8f7_4_k_cu_d9d832d4_204094cuda3std3__45__cpo5beginE,@object
	.size		_ZN40_INTERNAL_5a5de8f7_4_k_cu_d9d832d4_204094cuda3std3__45__cpo5beginE,(_ZN40_INTERNAL_5a5de8f7_4_k_cu_d9d832d4_204094cuda3std3__442_GLOBAL__N__5a5de8f7_4_k_cu_d9d832d4_204096ignoreE - _ZN40_INTERNAL_5a5de8f7_4_k_cu_d9d832d4_204094cuda3std3__45__cpo5beginE)
_ZN40_INTERNAL_5a5de8f7_4_k_cu_d9d832d4_204094cuda3std3__45__cpo5beginE:
	.zero		1
	.type		_ZN40_INTERNAL_5a5de8f7_4_k_cu_d9d832d4_204094cuda3std3__442_GLOBAL__N__5a5de8f7_4_k_cu_d9d832d4_204096ignoreE,@object
	.size		_ZN40_INTERNAL_5a5de8f7_4_k_cu_d9d832d4_204094cuda3std3__442_GLOBAL__N__5a5de8f7_4_k_cu_d9d832d4_204096ignoreE,(_ZN40_INTERNAL_5a5de8f7_4_k_cu_d9d832d4_204094cute7productE - _ZN40_INTERNAL_5a5de8f7_4_k_cu_d9d832d4_204094cuda3std3__442_GLOBAL__N__5a5de8f7_4_k_cu_d9d832d4_204096ignoreE)
_ZN40_INTERNAL_5a5de8f7_4_k_cu_d9d832d4_204094cuda3std3__442_GLOBAL__N__5a5de8f7_4_k_cu_d9d832d4_204096ignoreE:
	.zero		1
	.type		_ZN40_INTERNAL_5a5de8f7_4_k_cu_d9d832d4_204094cute7productE,@object
	.size		_ZN40_INTERNAL_5a5de8f7_4_k_cu_d9d832d4_204094cute7productE,(_ZN40_INTERNAL_5a5de8f7_4_k_cu_d9d832d4_204094cuda3std3__45__cpo3endE - _ZN40_INTERNAL_5a5de8f7_4_k_cu_d9d832d4_204094cute7productE)
_ZN40_INTERNAL_5a5de8f7_4_k_cu_d9d832d4_204094cute7productE:
	.zero		1
	.type		_ZN40_INTERNAL_5a5de8f7_4_k_cu_d9d832d4_204094cuda3std3__45__cpo3endE,@object
	.size		_ZN40_INTERNAL_5a5de8f7_4_k_cu_d9d832d4_204094cuda3std3__45__cpo3endE,(_ZN40_INTERNAL_5a5de8f7_4_k_cu_d9d832d4_204094cuda3std3__419piecewise_constructE - _ZN40_INTERNAL_5a5de8f7_4_k_cu_d9d832d4_204094cuda3std3__45__cpo3endE)
_ZN40_INTERNAL_5a5de8f7_4_k_cu_d9d832d4_204094cuda3std3__45__cpo3endE:
	.zero		1
	.type		_ZN40_INTERNAL_5a5de8f7_4_k_cu_d9d832d4_204094cuda3std3__419piecewise_constructE,@object
	.size		_ZN40_INTERNAL_5a5de8f7_4_k_cu_d9d832d4_204094cuda3std3__419piecewise_constructE,(_ZN40_INTERNAL_5a5de8f7_4_k_cu_d9d832d4_204094cuda3std3__45__cpo4cendE - _ZN40_INTERNAL_5a5de8f7_4_k_cu_d9d832d4_204094cuda3std3__419piecewise_constructE)
_ZN40_INTERNAL_5a5de8f7_4_k_cu_d9d832d4_204094cuda3std3__419piecewise_constructE:
	.zero		1
	.type		_ZN40_INTERNAL_5a5de8f7_4_k_cu_d9d832d4_204094cuda3std3__45__cpo4cendE,@object
	.size		_ZN40_INTERNAL_5a5de8f7_4_k_cu_d9d832d4_204094cuda3std3__45__cpo4cendE,(_ZN40_INTERNAL_5a5de8f7_4_k_cu_d9d832d4_204094cuda3std6ranges3__45__cpo4swapE - _ZN40_INTERNAL_5a5de8f7_4_k_cu_d9d832d4_204094cuda3std3__45__cpo4cendE)
_ZN40_INTERNAL_5a5de8f7_4_k_cu_d9d832d4_204094cuda3std3__45__cpo4cendE:
	.zero		1
	.type		_ZN40_INTERNAL_5a5de8f7_4_k_cu_d9d832d4_204094cuda3std6ranges3__45__cpo4swapE,@object
	.size		_ZN40_INTERNAL_5a5de8f7_4_k_cu_d9d832d4_204094cuda3std6ranges3__45__cpo4swapE,(.L_8 - _ZN40_INTERNAL_5a5de8f7_4_k_cu_d9d832d4_204094cuda3std6ranges3__45__cpo4swapE)
_ZN40_INTERNAL_5a5de8f7_4_k_cu_d9d832d4_204094cuda3std6ranges3__45__cpo4swapE:
	.zero		1
.L_8:


//--------------------- .nv.constant0._ZN7cutlass13device_kernelINS_4gemm6kernel13GemmUniversalIN4cute5tupleIJiiiiEEENS1_10collective13CollectiveMmaINS1_34MainloopSm90TmaGmmaWarpSpecializedILi6ENS5_IJNS4_1CILi1EEESB_SB_EEENS1_35KernelTmaWarpSpecializedCooperativeEEENS5_IJNSA_ILi128EEENSA_ILi64EEESF_EEENS_10bfloat16_tENS5_IJlSB_lEEESI_SJ_NS4_8TiledMMAINS4_8MMA_AtomIJNS4_4SM904GMMA27MMA_64x64x16_F32BF16BF16_SSILNSN_5MajorE0ELSP_0ELNSN_7ScaleInE1ELSQ_1EEEEEENS4_6LayoutINS5_IJNSA_ILi2EEESB_SB_EEENS5_IJSB_NSA_ILi0EEESW_EEEEENS5_IJNS4_10UnderscoreESZ_SZ_EEEEENS4_13SM90_TMA_LOADENS4_14ComposedLayoutINS4_7SwizzleILi3ELi4ELi3EEENS4_18smem_ptr_flag_bitsILi16EEENST_INS5_IJNSA_ILi8EEESG_EEENS5_IJSG_SB_EEEEEEEvNS4_8identityES12_S1C_vS1D_EENS_8epilogue10collective6detail29Sm90TmaWarpSpecializedAdapterINS1G_15DefaultEpilogueISI_SJ_SJ_NS1F_6thread17LinearCombinationISI_Li1EffLNS1K_9ScaleType4KindE0ELNS_15FloatRoundStyleE2ESI_EENS1_15EpilogueDefaultEEEEEvvEEEEvNT_6ParamsE --------------------------
	.section	.nv.constant0._ZN7cutlass13device_kernelINS_4gemm6kernel13GemmUniversalIN4cute5tupleIJiiiiEEENS1_10collective13CollectiveMmaINS1_34MainloopSm90TmaGmmaWarpSpecializedILi6ENS5_IJNS4_1CILi1EEESB_SB_EEENS1_35KernelTmaWarpSpecializedCooperativeEEENS5_IJNSA_ILi128EEENSA_ILi64EEESF_EEENS_10bfloat16_tENS5_IJlSB_lEEESI_SJ_NS4_8TiledMMAINS4_8MMA_AtomIJNS4_4SM904GMMA27MMA_64x64x16_F32BF16BF16_SSILNSN_5MajorE0ELSP_0ELNSN_7ScaleInE1ELSQ_1EEEEEENS4_6LayoutINS5_IJNSA_ILi2EEESB_SB_EEENS5_IJSB_NSA_ILi0EEESW_EEEEENS5_IJNS4_10UnderscoreESZ_SZ_EEEEENS4_13SM90_TMA_LOADENS4_14ComposedLayoutINS4_7SwizzleILi3ELi4ELi3EEENS4_18smem_ptr_flag_bitsILi16EEENST_INS5_IJNSA_ILi8EEESG_EEENS5_IJSG_SB_EEEEEEEvNS4_8identityES12_S1C_vS1D_EENS_8epilogue10collective6detail29Sm90TmaWarpSpecializedAdapterINS1G_15DefaultEpilogueISI_SJ_SJ_NS1F_6thread17LinearCombinationISI_Li1EffLNS1K_9ScaleType4KindE0ELNS_15FloatRoundStyleE2ESI_EENS1_15EpilogueDefaultEEEEEvvEEEEvNT_6ParamsE,"a",@progbits
	.sectionflags	@""
	.align	4
.nv.constant0._ZN7cutlass13device_kernelINS_4gemm6kernel13GemmUniversalIN4cute5tupleIJiiiiEEENS1_10collective13CollectiveMmaINS1_34MainloopSm90TmaGmmaWarpSpecializedILi6ENS5_IJNS4_1CILi1EEESB_SB_EEENS1_35KernelTmaWarpSpecializedCooperativeEEENS5_IJNSA_ILi128EEENSA_ILi64EEESF_EEENS_10bfloat16_tENS5_IJlSB_lEEESI_SJ_NS4_8TiledMMAINS4_8MMA_AtomIJNS4_4SM904GMMA27MMA_64x64x16_F32BF16BF16_SSILNSN_5MajorE0ELSP_0ELNSN_7ScaleInE1ELSQ_1EEEEEENS4_6LayoutINS5_IJNSA_ILi2EEESB_SB_EEENS5_IJSB_NSA_ILi0EEESW_EEEEENS5_IJNS4_10UnderscoreESZ_SZ_EEEEENS4_13SM90_TMA_LOADENS4_14ComposedLayoutINS4_7SwizzleILi3ELi4ELi3EEENS4_18smem_ptr_flag_bitsILi16EEENST_INS5_IJNSA_ILi8EEESG_EEENS5_IJSG_SB_EEEEEEEvNS4_8identityES12_S1C_vS1D_EENS_8epilogue10collective6detail29Sm90TmaWarpSpecializedAdapterINS1G_15DefaultEpilogueISI_SJ_SJ_NS1F_6thread17LinearCombinationISI_Li1EffLNS1K_9ScaleType4KindE0ELNS_15FloatRoundStyleE2ESI_EENS1_15EpilogueDefaultEEEEEvvEEEEvNT_6ParamsE:
	.zero		1664


//--------------------- SYMBOLS --------------------------

	.type		.nv.reservedSmem.offset0,@object
	.size		.nv.reservedSmem.offset0,0x4
	.type		__assertfail,@function
